//
// Generated by NVIDIA NVVM Compiler
//
// Compiler Build ID: CL-36424714
// Cuda compilation tools, release 13.0, V13.0.88
// Based on NVVM 20.0.0
//

.version 9.0
.target sm_100
.address_size 64

	// .globl	_Z7get_dstPfS_S_S_S_S_S_ii

.visible .entry _Z7get_dstPfS_S_S_S_S_S_ii(
	.param .u64 .ptr .align 1 _Z7get_dstPfS_S_S_S_S_S_ii_param_0,
	.param .u64 .ptr .align 1 _Z7get_dstPfS_S_S_S_S_S_ii_param_1,
	.param .u64 .ptr .align 1 _Z7get_dstPfS_S_S_S_S_S_ii_param_2,
	.param .u64 .ptr .align 1 _Z7get_dstPfS_S_S_S_S_S_ii_param_3,
	.param .u64 .ptr .align 1 _Z7get_dstPfS_S_S_S_S_S_ii_param_4,
	.param .u64 .ptr .align 1 _Z7get_dstPfS_S_S_S_S_S_ii_param_5,
	.param .u64 .ptr .align 1 _Z7get_dstPfS_S_S_S_S_S_ii_param_6,
	.param .u32 _Z7get_dstPfS_S_S_S_S_S_ii_param_7,
	.param .u32 _Z7get_dstPfS_S_S_S_S_S_ii_param_8
)
{
	.reg .pred 	%p<4>;
	.reg .b32 	%r<9>;
	.reg .b32 	%f<13>;
	.reg .b64 	%rd<27>;

	ld.param.u64 	%rd2, [_Z7get_dstPfS_S_S_S_S_S_ii_param_1];
	ld.param.u64 	%rd4, [_Z7get_dstPfS_S_S_S_S_S_ii_param_3];
	ld.param.u64 	%rd5, [_Z7get_dstPfS_S_S_S_S_S_ii_param_4];
	ld.param.u64 	%rd6, [_Z7get_dstPfS_S_S_S_S_S_ii_param_5];
	ld.param.u64 	%rd7, [_Z7get_dstPfS_S_S_S_S_S_ii_param_6];
	ld.param.u32 	%r4, [_Z7get_dstPfS_S_S_S_S_S_ii_param_7];
	ld.param.u32 	%r3, [_Z7get_dstPfS_S_S_S_S_S_ii_param_8];
	mov.u32 	%r5, %ctaid.x;
	mov.u32 	%r6, %ntid.x;
	mov.u32 	%r7, %tid.x;
	mad.lo.s32 	%r1, %r5, %r6, %r7;
	mov.u32 	%r2, %tid.y;
	setp.ge.s32 	%p1, %r1, %r4;
	setp.ge.s32 	%p2, %r2, %r3;
	or.pred  	%p3, %p1, %p2;
	@%p3 bra 	$L__BB0_2;
	ld.param.u64 	%rd26, [_Z7get_dstPfS_S_S_S_S_S_ii_param_2];
	ld.param.u64 	%rd25, [_Z7get_dstPfS_S_S_S_S_S_ii_param_0];
	cvta.to.global.u64 	%rd8, %rd2;
	cvta.to.global.u64 	%rd9, %rd5;
	cvta.to.global.u64 	%rd10, %rd26;
	cvta.to.global.u64 	%rd11, %rd6;
	cvta.to.global.u64 	%rd12, %rd4;
	cvta.to.global.u64 	%rd13, %rd7;
	cvta.to.global.u64 	%rd14, %rd25;
	mul.wide.s32 	%rd15, %r1, 4;
	add.s64 	%rd16, %rd8, %rd15;
	ld.global.f32 	%f1, [%rd16];
	mul.wide.u32 	%rd17, %r2, 4;
	add.s64 	%rd18, %rd9, %rd17;
	ld.global.f32 	%f2, [%rd18];
	sub.f32 	%f3, %f1, %f2;
	add.s64 	%rd19, %rd10, %rd15;
	ld.global.f32 	%f4, [%rd19];
	add.s64 	%rd20, %rd11, %rd17;
	ld.global.f32 	%f5, [%rd20];
	sub.f32 	%f6, %f4, %f5;
	add.s64 	%rd21, %rd12, %rd15;
	ld.global.f32 	%f7, [%rd21];
	add.s64 	%rd22, %rd13, %rd17;
	ld.global.f32 	%f8, [%rd22];
	sub.f32 	%f9, %f7, %f8;
	mul.f32 	%f10, %f6, %f6;
	fma.rn.f32 	%f11, %f3, %f3, %f10;
	fma.rn.f32 	%f12, %f9, %f9, %f11;
	mad.lo.s32 	%r8, %r3, %r1, %r2;
	mul.wide.s32 	%rd23, %r8, 4;
	add.s64 	%rd24, %rd14, %rd23;
	st.global.f32 	[%rd24], %f12;
$L__BB0_2:
	ret;

}
	// .globl	_Z7regroupPiPfii
.visible .entry _Z7regroupPiPfii(
	.param .u64 .ptr .align 1 _Z7regroupPiPfii_param_0,
	.param .u64 .ptr .align 1 _Z7regroupPiPfii_param_1,
	.param .u32 _Z7regroupPiPfii_param_2,
	.param .u32 _Z7regroupPiPfii_param_3
)
{
	.reg .pred 	%p<40>;
	.reg .b32 	%r<112>;
	.reg .b32 	%f<70>;
	.reg .b64 	%rd<19>;

	ld.param.u64 	%rd4, [_Z7regroupPiPfii_param_0];
	ld.param.u64 	%rd5, [_Z7regroupPiPfii_param_1];
	ld.param.u32 	%r35, [_Z7regroupPiPfii_param_2];
	ld.param.u32 	%r34, [_Z7regroupPiPfii_param_3];
	mov.u32 	%r36, %ctaid.x;
	mov.u32 	%r37, %ntid.x;
	mov.u32 	%r38, %tid.x;
	mad.lo.s32 	%r1, %r36, %r37, %r38;
	setp.ge.s32 	%p1, %r1, %r35;
	@%p1 bra 	$L__BB1_16;
	cvta.to.global.u64 	%rd1, %rd5;
	mul.lo.s32 	%r2, %r34, %r1;
	setp.lt.s32 	%p2, %r34, 2;
	mov.b32 	%r111, 0;
	@%p2 bra 	$L__BB1_15;
	mul.wide.s32 	%rd6, %r2, 4;
	add.s64 	%rd2, %rd1, %rd6;
	ld.global.f32 	%f67, [%rd2];
	add.s32 	%r3, %r34, -1;
	add.s32 	%r43, %r34, -2;
	and.b32  	%r4, %r3, 15;
	setp.lt.u32 	%p3, %r43, 15;
	mov.b32 	%r111, 0;
	mov.b32 	%r103, 1;
	@%p3 bra 	$L__BB1_6;
	and.b32  	%r5, %r3, -16;
	mov.b32 	%r97, 0;
	mov.u32 	%r111, %r97;
$L__BB1_4:
	.pragma "nounroll";
	add.s32 	%r45, %r97, 1;
	mul.wide.s32 	%rd7, %r45, 4;
	add.s64 	%rd8, %rd2, %rd7;
	ld.global.f32 	%f11, [%rd8];
	setp.lt.f32 	%p4, %f11, %f67;
	selp.f32 	%f12, %f11, %f67, %p4;
	selp.b32 	%r46, %r45, %r111, %p4;
	ld.global.f32 	%f13, [%rd8+4];
	setp.lt.f32 	%p5, %f13, %f12;
	selp.f32 	%f14, %f13, %f12, %p5;
	add.s32 	%r47, %r97, 2;
	selp.b32 	%r48, %r47, %r46, %p5;
	ld.global.f32 	%f15, [%rd8+8];
	setp.lt.f32 	%p6, %f15, %f14;
	selp.f32 	%f16, %f15, %f14, %p6;
	add.s32 	%r49, %r97, 3;
	selp.b32 	%r50, %r49, %r48, %p6;
	ld.global.f32 	%f17, [%rd8+12];
	setp.lt.f32 	%p7, %f17, %f16;
	selp.f32 	%f18, %f17, %f16, %p7;
	add.s32 	%r51, %r97, 4;
	selp.b32 	%r52, %r51, %r50, %p7;
	ld.global.f32 	%f19, [%rd8+16];
	setp.lt.f32 	%p8, %f19, %f18;
	selp.f32 	%f20, %f19, %f18, %p8;
	add.s32 	%r53, %r97, 5;
	selp.b32 	%r54, %r53, %r52, %p8;
	ld.global.f32 	%f21, [%rd8+20];
	setp.lt.f32 	%p9, %f21, %f20;
	selp.f32 	%f22, %f21, %f20, %p9;
	add.s32 	%r55, %r97, 6;
	selp.b32 	%r56, %r55, %r54, %p9;
	ld.global.f32 	%f23, [%rd8+24];
	setp.lt.f32 	%p10, %f23, %f22;
	selp.f32 	%f24, %f23, %f22, %p10;
	add.s32 	%r57, %r97, 7;
	selp.b32 	%r58, %r57, %r56, %p10;
	ld.global.f32 	%f25, [%rd8+28];
	setp.lt.f32 	%p11, %f25, %f24;
	selp.f32 	%f26, %f25, %f24, %p11;
	add.s32 	%r59, %r97, 8;
	selp.b32 	%r60, %r59, %r58, %p11;
	ld.global.f32 	%f27, [%rd8+32];
	setp.lt.f32 	%p12, %f27, %f26;
	selp.f32 	%f28, %f27, %f26, %p12;
	add.s32 	%r61, %r97, 9;
	selp.b32 	%r62, %r61, %r60, %p12;
	ld.global.f32 	%f29, [%rd8+36];
	setp.lt.f32 	%p13, %f29, %f28;
	selp.f32 	%f30, %f29, %f28, %p13;
	add.s32 	%r63, %r97, 10;
	selp.b32 	%r64, %r63, %r62, %p13;
	ld.global.f32 	%f31, [%rd8+40];
	setp.lt.f32 	%p14, %f31, %f30;
	selp.f32 	%f32, %f31, %f30, %p14;
	add.s32 	%r65, %r97, 11;
	selp.b32 	%r66, %r65, %r64, %p14;
	ld.global.f32 	%f33, [%rd8+44];
	setp.lt.f32 	%p15, %f33, %f32;
	selp.f32 	%f34, %f33, %f32, %p15;
	add.s32 	%r67, %r97, 12;
	selp.b32 	%r68, %r67, %r66, %p15;
	ld.global.f32 	%f35, [%rd8+48];
	setp.lt.f32 	%p16, %f35, %f34;
	selp.f32 	%f36, %f35, %f34, %p16;
	add.s32 	%r69, %r97, 13;
	selp.b32 	%r70, %r69, %r68, %p16;
	ld.global.f32 	%f37, [%rd8+52];
	setp.lt.f32 	%p17, %f37, %f36;
	selp.f32 	%f38, %f37, %f36, %p17;
	add.s32 	%r71, %r97, 14;
	selp.b32 	%r72, %r71, %r70, %p17;
	ld.global.f32 	%f39, [%rd8+56];
	setp.lt.f32 	%p18, %f39, %f38;
	selp.f32 	%f40, %f39, %f38, %p18;
	add.s32 	%r73, %r97, 15;
	selp.b32 	%r74, %r73, %r72, %p18;
	ld.global.f32 	%f41, [%rd8+60];
	setp.lt.f32 	%p19, %f41, %f40;
	selp.f32 	%f67, %f41, %f40, %p19;
	add.s32 	%r97, %r97, 16;
	selp.b32 	%r111, %r97, %r74, %p19;
	setp.ne.s32 	%p20, %r97, %r5;
	@%p20 bra 	$L__BB1_4;
	add.s32 	%r103, %r97, 1;
$L__BB1_6:
	setp.eq.s32 	%p21, %r4, 0;
	@%p21 bra 	$L__BB1_15;
	and.b32  	%r14, %r3, 7;
	setp.lt.u32 	%p22, %r4, 8;
	@%p22 bra 	$L__BB1_9;
	mul.wide.s32 	%rd9, %r103, 4;
	add.s64 	%rd10, %rd2, %rd9;
	ld.global.f32 	%f42, [%rd10];
	setp.lt.f32 	%p23, %f42, %f67;
	selp.f32 	%f43, %f42, %f67, %p23;
	selp.b32 	%r76, %r103, %r111, %p23;
	add.s32 	%r77, %r103, 1;
	ld.global.f32 	%f44, [%rd10+4];
	setp.lt.f32 	%p24, %f44, %f43;
	selp.f32 	%f45, %f44, %f43, %p24;
	selp.b32 	%r78, %r77, %r76, %p24;
	add.s32 	%r79, %r103, 2;
	ld.global.f32 	%f46, [%rd10+8];
	setp.lt.f32 	%p25, %f46, %f45;
	selp.f32 	%f47, %f46, %f45, %p25;
	selp.b32 	%r80, %r79, %r78, %p25;
	add.s32 	%r81, %r103, 3;
	ld.global.f32 	%f48, [%rd10+12];
	setp.lt.f32 	%p26, %f48, %f47;
	selp.f32 	%f49, %f48, %f47, %p26;
	selp.b32 	%r82, %r81, %r80, %p26;
	add.s32 	%r83, %r103, 4;
	ld.global.f32 	%f50, [%rd10+16];
	setp.lt.f32 	%p27, %f50, %f49;
	selp.f32 	%f51, %f50, %f49, %p27;
	selp.b32 	%r84, %r83, %r82, %p27;
	add.s32 	%r85, %r103, 5;
	ld.global.f32 	%f52, [%rd10+20];
	setp.lt.f32 	%p28, %f52, %f51;
	selp.f32 	%f53, %f52, %f51, %p28;
	selp.b32 	%r86, %r85, %r84, %p28;
	add.s32 	%r87, %r103, 6;
	ld.global.f32 	%f54, [%rd10+24];
	setp.lt.f32 	%p29, %f54, %f53;
	selp.f32 	%f55, %f54, %f53, %p29;
	selp.b32 	%r88, %r87, %r86, %p29;
	add.s32 	%r89, %r103, 7;
	ld.global.f32 	%f56, [%rd10+28];
	setp.lt.f32 	%p30, %f56, %f55;
	selp.f32 	%f67, %f56, %f55, %p30;
	selp.b32 	%r111, %r89, %r88, %p30;
	add.s32 	%r103, %r103, 8;
$L__BB1_9:
	setp.eq.s32 	%p31, %r14, 0;
	@%p31 bra 	$L__BB1_15;
	and.b32  	%r20, %r3, 3;
	setp.lt.u32 	%p32, %r14, 4;
	@%p32 bra 	$L__BB1_12;
	mul.wide.s32 	%rd11, %r103, 4;
	add.s64 	%rd12, %rd2, %rd11;
	ld.global.f32 	%f57, [%rd12];
	setp.lt.f32 	%p33, %f57, %f67;
	selp.f32 	%f58, %f57, %f67, %p33;
	selp.b32 	%r91, %r103, %r111, %p33;
	add.s32 	%r92, %r103, 1;
	ld.global.f32 	%f59, [%rd12+4];
	setp.lt.f32 	%p34, %f59, %f58;
	selp.f32 	%f60, %f59, %f58, %p34;
	selp.b32 	%r93, %r92, %r91, %p34;
	add.s32 	%r94, %r103, 2;
	ld.global.f32 	%f61, [%rd12+8];
	setp.lt.f32 	%p35, %f61, %f60;
	selp.f32 	%f62, %f61, %f60, %p35;
	selp.b32 	%r95, %r94, %r93, %p35;
	add.s32 	%r96, %r103, 3;
	ld.global.f32 	%f63, [%rd12+12];
	setp.lt.f32 	%p36, %f63, %f62;
	selp.f32 	%f67, %f63, %f62, %p36;
	selp.b32 	%r111, %r96, %r95, %p36;
	add.s32 	%r103, %r103, 4;
$L__BB1_12:
	setp.eq.s32 	%p37, %r20, 0;
	@%p37 bra 	$L__BB1_15;
	neg.s32 	%r108, %r20;
$L__BB1_14:
	.pragma "nounroll";
	mul.wide.s32 	%rd14, %r103, 4;
	add.s64 	%rd15, %rd2, %rd14;
	ld.global.f32 	%f64, [%rd15];
	setp.lt.f32 	%p38, %f64, %f67;
	selp.f32 	%f67, %f64, %f67, %p38;
	selp.b32 	%r111, %r103, %r111, %p38;
	add.s32 	%r103, %r103, 1;
	add.s32 	%r108, %r108, 1;
	setp.ne.s32 	%p39, %r108, 0;
	@%p39 bra 	$L__BB1_14;
$L__BB1_15:
	cvta.to.global.u64 	%rd16, %rd4;
	mul.wide.s32 	%rd17, %r1, 4;
	add.s64 	%rd18, %rd16, %rd17;
	st.global.u32 	[%rd18], %r111;
$L__BB1_16:
	ret;

}
	// .globl	_Z5clearPfS_S_Pii
.visible .entry _Z5clearPfS_S_Pii(
	.param .u64 .ptr .align 1 _Z5clearPfS_S_Pii_param_0,
	.param .u64 .ptr .align 1 _Z5clearPfS_S_Pii_param_1,
	.param .u64 .ptr .align 1 _Z5clearPfS_S_Pii_param_2,
	.param .u64 .ptr .align 1 _Z5clearPfS_S_Pii_param_3,
	.param .u32 _Z5clearPfS_S_Pii_param_4
)
{
	.reg .pred 	%p<2>;
	.reg .b32 	%r<4>;
	.reg .b64 	%rd<14>;

	ld.param.u64 	%rd1, [_Z5clearPfS_S_Pii_param_0];
	ld.param.u64 	%rd2, [_Z5clearPfS_S_Pii_param_1];
	ld.param.u64 	%rd3, [_Z5clearPfS_S_Pii_param_2];
	ld.param.u64 	%rd4, [_Z5clearPfS_S_Pii_param_3];
	ld.param.u32 	%r2, [_Z5clearPfS_S_Pii_param_4];
	mov.u32 	%r1, %tid.x;
	setp.ge.s32 	%p1, %r1, %r2;
	@%p1 bra 	$L__BB2_2;
	cvta.to.global.u64 	%rd5, %rd1;
	cvta.to.global.u64 	%rd6, %rd2;
	cvta.to.global.u64 	%rd7, %rd3;
	cvta.to.global.u64 	%rd8, %rd4;
	mul.wide.u32 	%rd9, %r1, 4;
	add.s64 	%rd10, %rd5, %rd9;
	mov.b32 	%r3, 0;
	st.global.u32 	[%rd10], %r3;
	add.s64 	%rd11, %rd6, %rd9;
	st.global.u32 	[%rd11], %r3;
	add.s64 	%rd12, %rd7, %rd9;
	st.global.u32 	[%rd12], %r3;
	add.s64 	%rd13, %rd8, %rd9;
	st.global.u32 	[%rd13], %r3;
$L__BB2_2:
	ret;

}
	// .globl	_Z14recenter_step1PfS_S_PiS_S_S_S0_i
.visible .entry _Z14recenter_step1PfS_S_PiS_S_S_S0_i(
	.param .u64 .ptr .align 1 _Z14recenter_step1PfS_S_PiS_S_S_S0_i_param_0,
	.param .u64 .ptr .align 1 _Z14recenter_step1PfS_S_PiS_S_S_S0_i_param_1,
	.param .u64 .ptr .align 1 _Z14recenter_step1PfS_S_PiS_S_S_S0_i_param_2,
	.param .u64 .ptr .align 1 _Z14recenter_step1PfS_S_PiS_S_S_S0_i_param_3,
	.param .u64 .ptr .align 1 _Z14recenter_step1PfS_S_PiS_S_S_S0_i_param_4,
	.param .u64 .ptr .align 1 _Z14recenter_step1PfS_S_PiS_S_S_S0_i_param_5,
	.param .u64 .ptr .align 1 _Z14recenter_step1PfS_S_PiS_S_S_S0_i_param_6,
	.param .u64 .ptr .align 1 _Z14recenter_step1PfS_S_PiS_S_S_S0_i_param_7,
	.param .u32 _Z14recenter_step1PfS_S_PiS_S_S_S0_i_param_8
)
{
	.reg .pred 	%p<2>;
	.reg .b32 	%r<8>;
	.reg .b32 	%f<7>;
	.reg .b64 	%rd<29>;

	ld.param.u64 	%rd2, [_Z14recenter_step1PfS_S_PiS_S_S_S0_i_param_1];
	ld.param.u64 	%rd4, [_Z14recenter_step1PfS_S_PiS_S_S_S0_i_param_3];
	ld.param.u64 	%rd5, [_Z14recenter_step1PfS_S_PiS_S_S_S0_i_param_4];
	ld.param.u64 	%rd6, [_Z14recenter_step1PfS_S_PiS_S_S_S0_i_param_5];
	ld.param.u64 	%rd7, [_Z14recenter_step1PfS_S_PiS_S_S_S0_i_param_6];
	ld.param.u64 	%rd8, [_Z14recenter_step1PfS_S_PiS_S_S_S0_i_param_7];
	ld.param.u32 	%r2, [_Z14recenter_step1PfS_S_PiS_S_S_S0_i_param_8];
	mov.u32 	%r3, %ctaid.x;
	mov.u32 	%r4, %ntid.x;
	mov.u32 	%r5, %tid.x;
	mad.lo.s32 	%r1, %r3, %r4, %r5;
	setp.ge.s32 	%p1, %r1, %r2;
	@%p1 bra 	$L__BB3_2;
	ld.param.u64 	%rd28, [_Z14recenter_step1PfS_S_PiS_S_S_S0_i_param_2];
	ld.param.u64 	%rd27, [_Z14recenter_step1PfS_S_PiS_S_S_S0_i_param_0];
	cvta.to.global.u64 	%rd9, %rd8;
	cvta.to.global.u64 	%rd10, %rd5;
	cvta.to.global.u64 	%rd11, %rd27;
	cvta.to.global.u64 	%rd12, %rd6;
	cvta.to.global.u64 	%rd13, %rd2;
	cvta.to.global.u64 	%rd14, %rd7;
	cvta.to.global.u64 	%rd15, %rd28;
	cvta.to.global.u64 	%rd16, %rd4;
	mul.wide.s32 	%rd17, %r1, 4;
	add.s64 	%rd18, %rd9, %rd17;
	ld.global.u32 	%r6, [%rd18];
	mul.wide.s32 	%rd19, %r6, 4;
	add.s64 	%rd20, %rd11, %rd19;
	add.s64 	%rd21, %rd10, %rd17;
	ld.global.f32 	%f1, [%rd21];
	atom.global.add.f32 	%f2, [%rd20], %f1;
	add.s64 	%rd22, %rd13, %rd19;
	add.s64 	%rd23, %rd12, %rd17;
	ld.global.f32 	%f3, [%rd23];
	atom.global.add.f32 	%f4, [%rd22], %f3;
	add.s64 	%rd24, %rd15, %rd19;
	add.s64 	%rd25, %rd14, %rd17;
	ld.global.f32 	%f5, [%rd25];
	atom.global.add.f32 	%f6, [%rd24], %f5;
	add.s64 	%rd26, %rd16, %rd19;
	atom.global.add.u32 	%r7, [%rd26], 1;
$L__BB3_2:
	ret;

}
	// .globl	_Z14recenter_step2PfS_S_S_S_S_Pii
.visible .entry _Z14recenter_step2PfS_S_S_S_S_Pii(
	.param .u64 .ptr .align 1 _Z14recenter_step2PfS_S_S_S_S_Pii_param_0,
	.param .u64 .ptr .align 1 _Z14recenter_step2PfS_S_S_S_S_Pii_param_1,
	.param .u64 .ptr .align 1 _Z14recenter_step2PfS_S_S_S_S_Pii_param_2,
	.param .u64 .ptr .align 1 _Z14recenter_step2PfS_S_S_S_S_Pii_param_3,
	.param .u64 .ptr .align 1 _Z14recenter_step2PfS_S_S_S_S_Pii_param_4,
	.param .u64 .ptr .align 1 _Z14recenter_step2PfS_S_S_S_S_Pii_param_5,
	.param .u64 .ptr .align 1 _Z14recenter_step2PfS_S_S_S_S_Pii_param_6,
	.param .u32 _Z14recenter_step2PfS_S_S_S_S_Pii_param_7
)
{
	.reg .pred 	%p<3>;
	.reg .b32 	%r<6>;
	.reg .b32 	%f<10>;
	.reg .b64 	%rd<24>;

	ld.param.u64 	%rd2, [_Z14recenter_step2PfS_S_S_S_S_Pii_param_0];
	ld.param.u64 	%rd3, [_Z14recenter_step2PfS_S_S_S_S_Pii_param_1];
	ld.param.u64 	%rd4, [_Z14recenter_step2PfS_S_S_S_S_Pii_param_2];
	ld.param.u64 	%rd5, [_Z14recenter_step2PfS_S_S_S_S_Pii_param_3];
	ld.param.u64 	%rd6, [_Z14recenter_step2PfS_S_S_S_S_Pii_param_4];
	ld.param.u64 	%rd7, [_Z14recenter_step2PfS_S_S_S_S_Pii_param_5];
	ld.param.u64 	%rd8, [_Z14recenter_step2PfS_S_S_S_S_Pii_param_6];
	ld.param.u32 	%r3, [_Z14recenter_step2PfS_S_S_S_S_Pii_param_7];
	mov.u32 	%r1, %tid.x;
	setp.ge.s32 	%p1, %r1, %r3;
	@%p1 bra 	$L__BB4_3;
	cvta.to.global.u64 	%rd9, %rd8;
	mul.wide.u32 	%rd10, %r1, 4;
	add.s64 	%rd1, %rd9, %rd10;
	ld.global.u32 	%r2, [%rd1];
	setp.lt.s32 	%p2, %r2, 1;
	@%p2 bra 	$L__BB4_3;
	cvta.to.global.u64 	%rd11, %rd5;
	add.s64 	%rd13, %rd11, %rd10;
	ld.global.f32 	%f1, [%rd13];
	cvt.rn.f32.u32 	%f2, %r2;
	div.rn.f32 	%f3, %f1, %f2;
	cvta.to.global.u64 	%rd14, %rd2;
	add.s64 	%rd15, %rd14, %rd10;
	st.global.f32 	[%rd15], %f3;
	cvta.to.global.u64 	%rd16, %rd6;
	add.s64 	%rd17, %rd16, %rd10;
	ld.global.f32 	%f4, [%rd17];
	ld.global.u32 	%r4, [%rd1];
	cvt.rn.f32.s32 	%f5, %r4;
	div.rn.f32 	%f6, %f4, %f5;
	cvta.to.global.u64 	%rd18, %rd3;
	add.s64 	%rd19, %rd18, %rd10;
	st.global.f32 	[%rd19], %f6;
	cvta.to.global.u64 	%rd20, %rd7;
	add.s64 	%rd21, %rd20, %rd10;
	ld.global.f32 	%f7, [%rd21];
	ld.global.u32 	%r5, [%rd1];
	cvt.rn.f32.s32 	%f8, %r5;
	div.rn.f32 	%f9, %f7, %f8;
	cvta.to.global.u64 	%rd22, %rd4;
	add.s64 	%rd23, %rd22, %rd10;
	st.global.f32 	[%rd23], %f9;
$L__BB4_3:
	ret;

}


// ===== COMPILED SASS (sm_100) =====

	.target	sm_100

	.elftype	@"ET_EXEC"


//--------------------- .note.nv.tkinfo           --------------------------
	.section	.note.nv.tkinfo,"",@"SHT_NOTE"
	.sectionflags	@"SHF_NOTE_NV_TKINFO"
	.tkinfo
        /*0018*/ 	.word	0x00000002
        /*0030*/ 	.string	""
        /*0030*/ 	.string	"ptxas"
        /*0030*/ 	.string	"Cuda compilation tools, release 13.0, V13.0.88"
        /*0030*/ 	.string	"Build cuda_13.0.r13.0/compiler.36424714_0"
        /*0030*/ 	.string	"-arch sm_100 -m 64 "



//--------------------- .note.nv.cuinfo           --------------------------
	.section	.note.nv.cuinfo,"",@"SHT_NOTE"
	.sectionflags	@"SHF_NOTE_NV_CUINFO"
        /*0018*/ 	.short	0x0002
        /*001a*/ 	.short	0x0064
        /*001c*/ 	.short	0x0082
	.zero		2


//--------------------- .nv.info                  --------------------------
	.section	.nv.info,"",@"SHT_CUDA_INFO"
	.align	4


	//----- nvinfo : EIATTR_REGCOUNT
	.align		4
        /*0000*/ 	.byte	0x04, 0x2f
        /*0002*/ 	.short	(.L_1 - .L_0)
	.align		4
.L_0:
        /*0004*/ 	.word	index@(_Z7get_dstPfS_S_S_S_S_S_ii)
        /*0008*/ 	.word	0x00000015


	//----- nvinfo : EIATTR_FRAME_SIZE
	.align		4
.L_1:
        /*000c*/ 	.byte	0x04, 0x11
        /*000e*/ 	.short	(.L_3 - .L_2)
	.align		4
.L_2:
        /*0010*/ 	.word	index@(_Z7get_dstPfS_S_S_S_S_S_ii)
        /*0014*/ 	.word	0x00000000


	//----- nvinfo : EIATTR_REGCOUNT
	.align		4
.L_3:
        /*0018*/ 	.byte	0x04, 0x2f
        /*001a*/ 	.short	(.L_5 - .L_4)
	.align		4
.L_4:
        /*001c*/ 	.word	index@(_Z7regroupPiPfii)
        /*0020*/ 	.word	0x0000001f


	//----- nvinfo : EIATTR_FRAME_SIZE
	.align		4
.L_5:
        /*0024*/ 	.byte	0x04, 0x11
        /*0026*/ 	.short	(.L_7 - .L_6)
	.align		4
.L_6:
        /*0028*/ 	.word	index@(_Z7regroupPiPfii)
        /*002c*/ 	.word	0x00000000


	//----- nvinfo : EIATTR_REGCOUNT
	.align		4
.L_7:
        /*0030*/ 	.byte	0x04, 0x2f
        /*0032*/ 	.short	(.L_9 - .L_8)
	.align		4
.L_8:
        /*0034*/ 	.word	index@(_Z5clearPfS_S_Pii)
        /*0038*/ 	.word	0x0000000e


	//----- nvinfo : EIATTR_FRAME_SIZE
	.align		4
.L_9:
        /*003c*/ 	.byte	0x04, 0x11
        /*003e*/ 	.short	(.L_11 - .L_10)
	.align		4
.L_10:
        /*0040*/ 	.word	index@(_Z5clearPfS_S_Pii)
        /*0044*/ 	.word	0x00000000


	//----- nvinfo : EIATTR_REGCOUNT
	.align		4
.L_11:
        /*0048*/ 	.byte	0x04, 0x2f
        /*004a*/ 	.short	(.L_13 - .L_12)
	.align		4
.L_12:
        /*004c*/ 	.word	index@(_Z14recenter_step1PfS_S_PiS_S_S_S0_i)
        /*0050*/ 	.word	0x00000016


	//----- nvinfo : EIATTR_FRAME_SIZE
	.align		4
.L_13:
        /*0054*/ 	.byte	0x04, 0x11
        /*0056*/ 	.short	(.L_15 - .L_14)
	.align		4
.L_14:
        /*0058*/ 	.word	index@(_Z14recenter_step1PfS_S_PiS_S_S_S0_i)
        /*005c*/ 	.word	0x00000000


	//----- nvinfo : EIATTR_REGCOUNT
	.align		4
.L_15:
        /*0060*/ 	.byte	0x04, 0x2f
        /*0062*/ 	.short	(.L_17 - .L_16)
	.align		4
.L_16:
        /*0064*/ 	.word	index@(_Z14recenter_step2PfS_S_S_S_S_Pii)
        /*0068*/ 	.word	0x00000011


	//----- nvinfo : EIATTR_FRAME_SIZE
	.align		4
.L_17:
        /*006c*/ 	.byte	0x04, 0x11
        /*006e*/ 	.short	(.L_19 - .L_18)
	.align		4
.L_18:
        /*0070*/ 	.word	index@($__internal_0_$__cuda_sm3x_div_rn_noftz_f32_slowpath)
        /*0074*/ 	.word	0x00000000


	//----- nvinfo : EIATTR_FRAME_SIZE
	.align		4
.L_19:
        /*0078*/ 	.byte	0x04, 0x11
        /*007a*/ 	.short	(.L_21 - .L_20)
	.align		4
.L_20:
        /*007c*/ 	.word	index@(_Z14recenter_step2PfS_S_S_S_S_Pii)
        /*0080*/ 	.word	0x00000000


	//----- nvinfo : EIATTR_MIN_STACK_SIZE
	.align		4
.L_21:
        /*0084*/ 	.byte	0x04, 0x12
        /*0086*/ 	.short	(.L_23 - .L_22)
	.align		4
.L_22:
        /*0088*/ 	.word	index@(_Z14recenter_step2PfS_S_S_S_S_Pii)
        /*008c*/ 	.word	0x00000000


	//----- nvinfo : EIATTR_MIN_STACK_SIZE
	.align		4
.L_23:
        /*0090*/ 	.byte	0x04, 0x12
        /*0092*/ 	.short	(.L_25 - .L_24)
	.align		4
.L_24:
        /*0094*/ 	.word	index@(_Z14recenter_step1PfS_S_PiS_S_S_S0_i)
        /*0098*/ 	.word	0x00000000


	//----- nvinfo : EIATTR_MIN_STACK_SIZE
	.align		4
.L_25:
        /*009c*/ 	.byte	0x04, 0x12
        /*009e*/ 	.short	(.L_27 - .L_26)
	.align		4
.L_26:
        /*00a0*/ 	.word	index@(_Z5clearPfS_S_Pii)
        /*00a4*/ 	.word	0x00000000


	//----- nvinfo : EIATTR_MIN_STACK_SIZE
	.align		4
.L_27:
        /*00a8*/ 	.byte	0x04, 0x12
        /*00aa*/ 	.short	(.L_29 - .L_28)
	.align		4
.L_28:
        /*00ac*/ 	.word	index@(_Z7regroupPiPfii)
        /*00b0*/ 	.word	0x00000000


	//----- nvinfo : EIATTR_MIN_STACK_SIZE
	.align		4
.L_29:
        /*00b4*/ 	.byte	0x04, 0x12
        /*00b6*/ 	.short	(.L_31 - .L_30)
	.align		4
.L_30:
        /*00b8*/ 	.word	index@(_Z7get_dstPfS_S_S_S_S_S_ii)
        /*00bc*/ 	.word	0x00000000
.L_31:


//--------------------- .nv.compat                --------------------------
	.section	.nv.compat,"",@"SHT_CUDA_COMPAT_INFO"
	.align	4
        /*0000*/ 	.byte	0x02, 0x09, 0x00, 0x00, 0x02, 0x02, 0x01, 0x00, 0x02, 0x05, 0x05, 0x00, 0x03, 0x07, 0x01, 0x01
        /*0010*/ 	.byte	0x02, 0x03, 0x00, 0x00, 0x02, 0x06, 0x01, 0x00, 0x04, 0x0b, 0x08, 0x00, 0x01, 0x00, 0x00, 0x00
        /*0020*/ 	.byte	0x00, 0x00, 0x00, 0x00


//--------------------- .nv.info._Z14recenter_step2PfS_S_S_S_S_Pii --------------------------
	.section	.nv.info._Z14recenter_step2PfS_S_S_S_S_Pii,"",@"SHT_CUDA_INFO"
	.sectionflags	@""
	.align	4


	//----- nvinfo : EIATTR_CUDA_API_VERSION
	.align		4
        /*0000*/ 	.byte	0x04, 0x37
        /*0002*/ 	.short	(.L_33 - .L_32)
.L_32:
        /*0004*/ 	.word	0x00000082


	//----- nvinfo : EIATTR_KPARAM_INFO
	.align		4
.L_33:
        /*0008*/ 	.byte	0x04, 0x17
        /*000a*/ 	.short	(.L_35 - .L_34)
.L_34:
        /*000c*/ 	.word	0x00000000
        /*0010*/ 	.short	0x0007
        /*0012*/ 	.short	0x0038
        /*0014*/ 	.byte	0x00, 0xf0, 0x11, 0x00


	//----- nvinfo : EIATTR_KPARAM_INFO
	.align		4
.L_35:
        /*0018*/ 	.byte	0x04, 0x17
        /*001a*/ 	.short	(.L_37 - .L_36)
.L_36:
        /*001c*/ 	.word	0x00000000
        /*0020*/ 	.short	0x0006
        /*0022*/ 	.short	0x0030
        /*0024*/ 	.byte	0x00, 0xf5, 0x21, 0x00


	//----- nvinfo : EIATTR_KPARAM_INFO
	.align		4
.L_37:
        /*0028*/ 	.byte	0x04, 0x17
        /*002a*/ 	.short	(.L_39 - .L_38)
.L_38:
        /*002c*/ 	.word	0x00000000
        /*0030*/ 	.short	0x0005
        /*0032*/ 	.short	0x0028
        /*0034*/ 	.byte	0x00, 0xf5, 0x21, 0x00


	//----- nvinfo : EIATTR_KPARAM_INFO
	.align		4
.L_39:
        /*0038*/ 	.byte	0x04, 0x17
        /*003a*/ 	.short	(.L_41 - .L_40)
.L_40:
        /*003c*/ 	.word	0x00000000
        /*0040*/ 	.short	0x0004
        /*0042*/ 	.short	0x0020
        /*0044*/ 	.byte	0x00, 0xf5, 0x21, 0x00


	//----- nvinfo : EIATTR_KPARAM_INFO
	.align		4
.L_41:
        /*0048*/ 	.byte	0x04, 0x17
        /*004a*/ 	.short	(.L_43 - .L_42)
.L_42:
        /*004c*/ 	.word	0x00000000
        /*0050*/ 	.short	0x0003
        /*0052*/ 	.short	0x0018
        /*0054*/ 	.byte	0x00, 0xf5, 0x21, 0x00


	//----- nvinfo : EIATTR_KPARAM_INFO
	.align		4
.L_43:
        /*0058*/ 	.byte	0x04, 0x17
        /*005a*/ 	.short	(.L_45 - .L_44)
.L_44:
        /*005c*/ 	.word	0x00000000
        /*0060*/ 	.short	0x0002
        /*0062*/ 	.short	0x0010
        /*0064*/ 	.byte	0x00, 0xf5, 0x21, 0x00


	//----- nvinfo : EIATTR_KPARAM_INFO
	.align		4
.L_45:
        /*0068*/ 	.byte	0x04, 0x17
        /*006a*/ 	.short	(.L_47 - .L_46)
.L_46:
        /*006c*/ 	.word	0x00000000
        /*0070*/ 	.short	0x0001
        /*0072*/ 	.short	0x0008
        /*0074*/ 	.byte	0x00, 0xf5, 0x21, 0x00


	//----- nvinfo : EIATTR_KPARAM_INFO
	.align		4
.L_47:
        /*0078*/ 	.byte	0x04, 0x17
        /*007a*/ 	.short	(.L_49 - .L_48)
.L_48:
        /*007c*/ 	.word	0x00000000
        /*0080*/ 	.short	0x0000
        /*0082*/ 	.short	0x0000
        /*0084*/ 	.byte	0x00, 0xf5, 0x21, 0x00


	//----- nvinfo : EIATTR_SPARSE_MMA_MASK
	.align		4
.L_49:
        /*0088*/ 	.byte	0x03, 0x50
        /*008a*/ 	.short	0x0000


	//----- nvinfo : EIATTR_MAXREG_COUNT
	.align		4
        /*008c*/ 	.byte	0x03, 0x1b
        /*008e*/ 	.short	0x00ff


	//----- nvinfo : EIATTR_MERCURY_ISA_VERSION
	.align		4
        /*0090*/ 	.byte	0x03, 0x5f
        /*0092*/ 	.short	0x0101


	//----- nvinfo : EIATTR_VRC_CTA_INIT_COUNT
	.align		4
        /*0094*/ 	.byte	0x02, 0x4a
	.zero		1
	.zero		1


	//----- nvinfo : EIATTR_EXIT_INSTR_OFFSETS
	.align		4
        /*0098*/ 	.byte	0x04, 0x1c
        /*009a*/ 	.short	(.L_51 - .L_50)


	//   ....[0]....
.L_50:
        /*009c*/ 	.word	0x00000040


	//   ....[1]....
        /*00a0*/ 	.word	0x000000a0


	//   ....[2]....
        /*00a4*/ 	.word	0x00000470


	//----- nvinfo : EIATTR_CRS_STACK_SIZE
	.align		4
.L_51:
        /*00a8*/ 	.byte	0x04, 0x1e
        /*00aa*/ 	.short	(.L_53 - .L_52)
.L_52:
        /*00ac*/ 	.word	0x00000000


	//----- nvinfo : EIATTR_CBANK_PARAM_SIZE
	.align		4
.L_53:
        /*00b0*/ 	.byte	0x03, 0x19
        /*00b2*/ 	.short	0x003c


	//----- nvinfo : EIATTR_PARAM_CBANK
	.align		4
        /*00b4*/ 	.byte	0x04, 0x0a
        /*00b6*/ 	.short	(.L_55 - .L_54)
	.align		4
.L_54:
        /*00b8*/ 	.word	index@(.nv.constant0._Z14recenter_step2PfS_S_S_S_S_Pii)
        /*00bc*/ 	.short	0x0380
        /*00be*/ 	.short	0x003c


	//----- nvinfo : EIATTR_SW_WAR
	.align		4
.L_55:
        /*00c0*/ 	.byte	0x04, 0x36
        /*00c2*/ 	.short	(.L_57 - .L_56)
.L_56:
        /*00c4*/ 	.word	0x00000008
.L_57:


//--------------------- .nv.info._Z14recenter_step1PfS_S_PiS_S_S_S0_i --------------------------
	.section	.nv.info._Z14recenter_step1PfS_S_PiS_S_S_S0_i,"",@"SHT_CUDA_INFO"
	.sectionflags	@""
	.align	4


	//----- nvinfo : EIATTR_CUDA_API_VERSION
	.align		4
        /*0000*/ 	.byte	0x04, 0x37
        /*0002*/ 	.short	(.L_59 - .L_58)
.L_58:
        /*0004*/ 	.word	0x00000082


	//----- nvinfo : EIATTR_KPARAM_INFO
	.align		4
.L_59:
        /*0008*/ 	.byte	0x04, 0x17
        /*000a*/ 	.short	(.L_61 - .L_60)
.L_60:
        /*000c*/ 	.word	0x00000000
        /*0010*/ 	.short	0x0008
        /*0012*/ 	.short	0x0040
        /*0014*/ 	.byte	0x00, 0xf0, 0x11, 0x00


	//----- nvinfo : EIATTR_KPARAM_INFO
	.align		4
.L_61:
        /*0018*/ 	.byte	0x04, 0x17
        /*001a*/ 	.short	(.L_63 - .L_62)
.L_62:
        /*001c*/ 	.word	0x00000000
        /*0020*/ 	.short	0x0007
        /*0022*/ 	.short	0x0038
        /*0024*/ 	.byte	0x00, 0xf5, 0x21, 0x00


	//----- nvinfo : EIATTR_KPARAM_INFO
	.align		4
.L_63:
        /*0028*/ 	.byte	0x04, 0x17
        /*002a*/ 	.short	(.L_65 - .L_64)
.L_64:
        /*002c*/ 	.word	0x00000000
        /*0030*/ 	.short	0x0006
        /*0032*/ 	.short	0x0030
        /*0034*/ 	.byte	0x00, 0xf5, 0x21, 0x00


	//----- nvinfo : EIATTR_KPARAM_INFO
	.align		4
.L_65:
        /*0038*/ 	.byte	0x04, 0x17
        /*003a*/ 	.short	(.L_67 - .L_66)
.L_66:
        /*003c*/ 	.word	0x00000000
        /*0040*/ 	.short	0x0005
        /*0042*/ 	.short	0x0028
        /*0044*/ 	.byte	0x00, 0xf5, 0x21, 0x00


	//----- nvinfo : EIATTR_KPARAM_INFO
	.align		4
.L_67:
        /*0048*/ 	.byte	0x04, 0x17
        /*004a*/ 	.short	(.L_69 - .L_68)
.L_68:
        /*004c*/ 	.word	0x00000000
        /*0050*/ 	.short	0x0004
        /*0052*/ 	.short	0x0020
        /*0054*/ 	.byte	0x00, 0xf5, 0x21, 0x00


	//----- nvinfo : EIATTR_KPARAM_INFO
	.align		4
.L_69:
        /*0058*/ 	.byte	0x04, 0x17
        /*005a*/ 	.short	(.L_71 - .L_70)
.L_70:
        /*005c*/ 	.word	0x00000000
        /*0060*/ 	.short	0x0003
        /*0062*/ 	.short	0x0018
        /*0064*/ 	.byte	0x00, 0xf5, 0x21, 0x00


	//----- nvinfo : EIATTR_KPARAM_INFO
	.align		4
.L_71:
        /*0068*/ 	.byte	0x04, 0x17
        /*006a*/ 	.short	(.L_73 - .L_72)
.L_72:
        /*006c*/ 	.word	0x00000000
        /*0070*/ 	.short	0x0002
        /*0072*/ 	.short	0x0010
        /*0074*/ 	.byte	0x00, 0xf5, 0x21, 0x00


	//----- nvinfo : EIATTR_KPARAM_INFO
	.align		4
.L_73:
        /*0078*/ 	.byte	0x04, 0x17
        /*007a*/ 	.short	(.L_75 - .L_74)
.L_74:
        /*007c*/ 	.word	0x00000000
        /*0080*/ 	.short	0x0001
        /*0082*/ 	.short	0x0008
        /*0084*/ 	.byte	0x00, 0xf5, 0x21, 0x00


	//----- nvinfo : EIATTR_KPARAM_INFO
	.align		4
.L_75:
        /*0088*/ 	.byte	0x04, 0x17
        /*008a*/ 	.short	(.L_77 - .L_76)
.L_76:
        /*008c*/ 	.word	0x00000000
        /*0090*/ 	.short	0x0000
        /*0092*/ 	.short	0x0000
        /*0094*/ 	.byte	0x00, 0xf5, 0x21, 0x00


	//----- nvinfo : EIATTR_SPARSE_MMA_MASK
	.align		4
.L_77:
        /*0098*/ 	.byte	0x03, 0x50
        /*009a*/ 	.short	0x0000


	//----- nvinfo : EIATTR_MAXREG_COUNT
	.align		4
        /*009c*/ 	.byte	0x03, 0x1b
        /*009e*/ 	.short	0x00ff


	//----- nvinfo : EIATTR_MERCURY_ISA_VERSION
	.align		4
        /*00a0*/ 	.byte	0x03, 0x5f
        /*00a2*/ 	.short	0x0101


	//----- nvinfo : EIATTR_VRC_CTA_INIT_COUNT
	.align		4
        /*00a4*/ 	.byte	0x02, 0x4a
	.zero		1
	.zero		1


	//----- nvinfo : EIATTR_EXIT_INSTR_OFFSETS
	.align		4
        /*00a8*/ 	.byte	0x04, 0x1c
        /*00aa*/ 	.short	(.L_79 - .L_78)


	//   ....[0]....
.L_78:
        /*00ac*/ 	.word	0x00000070


	//   ....[1]....
        /*00b0*/ 	.word	0x00000220


	//----- nvinfo : EIATTR_CBANK_PARAM_SIZE
	.align		4
.L_79:
        /*00b4*/ 	.byte	0x03, 0x19
        /*00b6*/ 	.short	0x0044


	//----- nvinfo : EIATTR_PARAM_CBANK
	.align		4
        /*00b8*/ 	.byte	0x04, 0x0a
        /*00ba*/ 	.short	(.L_81 - .L_80)
	.align		4
.L_80:
        /*00bc*/ 	.word	index@(.nv.constant0._Z14recenter_step1PfS_S_PiS_S_S_S0_i)
        /*00c0*/ 	.short	0x0380
        /*00c2*/ 	.short	0x0044


	//----- nvinfo : EIATTR_SW_WAR
	.align		4
.L_81:
        /*00c4*/ 	.byte	0x04, 0x36
        /*00c6*/ 	.short	(.L_83 - .L_82)
.L_82:
        /*00c8*/ 	.word	0x00000008
.L_83:


//--------------------- .nv.info._Z5clearPfS_S_Pii --------------------------
	.section	.nv.info._Z5clearPfS_S_Pii,"",@"SHT_CUDA_INFO"
	.sectionflags	@""
	.align	4


	//----- nvinfo : EIATTR_CUDA_API_VERSION
	.align		4
        /*0000*/ 	.byte	0x04, 0x37
        /*0002*/ 	.short	(.L_85 - .L_84)
.L_84:
        /*0004*/ 	.word	0x00000082


	//----- nvinfo : EIATTR_KPARAM_INFO
	.align		4
.L_85:
        /*0008*/ 	.byte	0x04, 0x17
        /*000a*/ 	.short	(.L_87 - .L_86)
.L_86:
        /*000c*/ 	.word	0x00000000
        /*0010*/ 	.short	0x0004
        /*0012*/ 	.short	0x0020
        /*0014*/ 	.byte	0x00, 0xf0, 0x11, 0x00


	//----- nvinfo : EIATTR_KPARAM_INFO
	.align		4
.L_87:
        /*0018*/ 	.byte	0x04, 0x17
        /*001a*/ 	.short	(.L_89 - .L_88)
.L_88:
        /*001c*/ 	.word	0x00000000
        /*0020*/ 	.short	0x0003
        /*0022*/ 	.short	0x0018
        /*0024*/ 	.byte	0x00, 0xf5, 0x21, 0x00


	//----- nvinfo : EIATTR_KPARAM_INFO
	.align		4
.L_89:
        /*0028*/ 	.byte	0x04, 0x17
        /*002a*/ 	.short	(.L_91 - .L_90)
.L_90:
        /*002c*/ 	.word	0x00000000
        /*0030*/ 	.short	0x0002
        /*0032*/ 	.short	0x0010
        /*0034*/ 	.byte	0x00, 0xf5, 0x21, 0x00


	//----- nvinfo : EIATTR_KPARAM_INFO
	.align		4
.L_91:
        /*0038*/ 	.byte	0x04, 0x17
        /*003a*/ 	.short	(.L_93 - .L_92)
.L_92:
        /*003c*/ 	.word	0x00000000
        /*0040*/ 	.short	0x0001
        /*0042*/ 	.short	0x0008
        /*0044*/ 	.byte	0x00, 0xf5, 0x21, 0x00


	//----- nvinfo : EIATTR_KPARAM_INFO
	.align		4
.L_93:
        /*0048*/ 	.byte	0x04, 0x17
        /*004a*/ 	.short	(.L_95 - .L_94)
.L_94:
        /*004c*/ 	.word	0x00000000
        /*0050*/ 	.short	0x0000
        /*0052*/ 	.short	0x0000
        /*0054*/ 	.byte	0x00, 0xf5, 0x21, 0x00


	//----- nvinfo : EIATTR_SPARSE_MMA_MASK
	.align		4
.L_95:
        /*0058*/ 	.byte	0x03, 0x50
        /*005a*/ 	.short	0x0000


	//----- nvinfo : EIATTR_MAXREG_COUNT
	.align		4
        /*005c*/ 	.byte	0x03, 0x1b
        /*005e*/ 	.short	0x00ff


	//----- nvinfo : EIATTR_MERCURY_ISA_VERSION
	.align		4
        /*0060*/ 	.byte	0x03, 0x5f
        /*0062*/ 	.short	0x0101


	//----- nvinfo : EIATTR_VRC_CTA_INIT_COUNT
	.align		4
        /*0064*/ 	.byte	0x02, 0x4a
	.zero		1
	.zero		1


	//----- nvinfo : EIATTR_EXIT_INSTR_OFFSETS
	.align		4
        /*0068*/ 	.byte	0x04, 0x1c
        /*006a*/ 	.short	(.L_97 - .L_96)


	//   ....[0]....
.L_96:
        /*006c*/ 	.word	0x00000040


	//   ....[1]....
        /*0070*/ 	.word	0x00000120


	//----- nvinfo : EIATTR_CBANK_PARAM_SIZE
	.align		4
.L_97:
        /*0074*/ 	.byte	0x03, 0x19
        /*0076*/ 	.short	0x0024


	//----- nvinfo : EIATTR_PARAM_CBANK
	.align		4
        /*0078*/ 	.byte	0x04, 0x0a
        /*007a*/ 	.short	(.L_99 - .L_98)
	.align		4
.L_98:
        /*007c*/ 	.word	index@(.nv.constant0._Z5clearPfS_S_Pii)
        /*0080*/ 	.short	0x0380
        /*0082*/ 	.short	0x0024


	//----- nvinfo : EIATTR_SW_WAR
	.align		4
.L_99:
        /*0084*/ 	.byte	0x04, 0x36
        /*0086*/ 	.short	(.L_101 - .L_100)
.L_100:
        /*0088*/ 	.word	0x00000008
.L_101:


//--------------------- .nv.info._Z7regroupPiPfii --------------------------
	.section	.nv.info._Z7regroupPiPfii,"",@"SHT_CUDA_INFO"
	.sectionflags	@""
	.align	4


	//----- nvinfo : EIATTR_CUDA_API_VERSION
	.align		4
        /*0000*/ 	.byte	0x04, 0x37
        /*0002*/ 	.short	(.L_103 - .L_102)
.L_102:
        /*0004*/ 	.word	0x00000082


	//----- nvinfo : EIATTR_KPARAM_INFO
	.align		4
.L_103:
        /*0008*/ 	.byte	0x04, 0x17
        /*000a*/ 	.short	(.L_105 - .L_104)
.L_104:
        /*000c*/ 	.word	0x00000000
        /*0010*/ 	.short	0x0003
        /*0012*/ 	.short	0x0014
        /*0014*/ 	.byte	0x00, 0xf0, 0x11, 0x00


	//----- nvinfo : EIATTR_KPARAM_INFO
	.align		4
.L_105:
        /*0018*/ 	.byte	0x04, 0x17
        /*001a*/ 	.short	(.L_107 - .L_106)
.L_106:
        /*001c*/ 	.word	0x00000000
        /*0020*/ 	.short	0x0002
        /*0022*/ 	.short	0x0010
        /*0024*/ 	.byte	0x00, 0xf0, 0x11, 0x00


	//----- nvinfo : EIATTR_KPARAM_INFO
	.align		4
.L_107:
        /*0028*/ 	.byte	0x04, 0x17
        /*002a*/ 	.short	(.L_109 - .L_108)
.L_108:
        /*002c*/ 	.word	0x00000000
        /*0030*/ 	.short	0x0001
        /*0032*/ 	.short	0x0008
        /*0034*/ 	.byte	0x00, 0xf5, 0x21, 0x00


	//----- nvinfo : EIATTR_KPARAM_INFO
	.align		4
.L_109:
        /*0038*/ 	.byte	0x04, 0x17
        /*003a*/ 	.short	(.L_111 - .L_110)
.L_110:
        /*003c*/ 	.word	0x00000000
        /*0040*/ 	.short	0x0000
        /*0042*/ 	.short	0x0000
        /*0044*/ 	.byte	0x00, 0xf5, 0x21, 0x00


	//----- nvinfo : EIATTR_SPARSE_MMA_MASK
	.align		4
.L_111:
        /*0048*/ 	.byte	0x03, 0x50
        /*004a*/ 	.short	0x0000


	//----- nvinfo : EIATTR_MAXREG_COUNT
	.align		4
        /*004c*/ 	.byte	0x03, 0x1b
        /*004e*/ 	.short	0x00ff


	//----- nvinfo : EIATTR_MERCURY_ISA_VERSION
	.align		4
        /*0050*/ 	.byte	0x03, 0x5f
        /*0052*/ 	.short	0x0101


	//----- nvinfo : EIATTR_VRC_CTA_INIT_COUNT
	.align		4
        /*0054*/ 	.byte	0x02, 0x4a
	.zero		1
	.zero		1


	//----- nvinfo : EIATTR_EXIT_INSTR_OFFSETS
	.align		4
        /*0058*/ 	.byte	0x04, 0x1c
        /*005a*/ 	.short	(.L_113 - .L_112)


	//   ....[0]....
.L_112:
        /*005c*/ 	.word	0x00000070


	//   ....[1]....
        /*0060*/ 	.word	0x00000ae0


	//----- nvinfo : EIATTR_CBANK_PARAM_SIZE
	.align		4
.L_113:
        /*0064*/ 	.byte	0x03, 0x19
        /*0066*/ 	.short	0x0018


	//----- nvinfo : EIATTR_PARAM_CBANK
	.align		4
        /*0068*/ 	.byte	0x04, 0x0a
        /*006a*/ 	.short	(.L_115 - .L_114)
	.align		4
.L_114:
        /*006c*/ 	.word	index@(.nv.constant0._Z7regroupPiPfii)
        /*0070*/ 	.short	0x0380
        /*0072*/ 	.short	0x0018


	//----- nvinfo : EIATTR_SW_WAR
	.align		4
.L_115:
        /*0074*/ 	.byte	0x04, 0x36
        /*0076*/ 	.short	(.L_117 - .L_116)
.L_116:
        /*0078*/ 	.word	0x00000008
.L_117:


//--------------------- .nv.info._Z7get_dstPfS_S_S_S_S_S_ii --------------------------
	.section	.nv.info._Z7get_dstPfS_S_S_S_S_S_ii,"",@"SHT_CUDA_INFO"
	.sectionflags	@""
	.align	4


	//----- nvinfo : EIATTR_CUDA_API_VERSION
	.align		4
        /*0000*/ 	.byte	0x04, 0x37
        /*0002*/ 	.short	(.L_119 - .L_118)
.L_118:
        /*0004*/ 	.word	0x00000082


	//----- nvinfo : EIATTR_KPARAM_INFO
	.align		4
.L_119:
        /*0008*/ 	.byte	0x04, 0x17
        /*000a*/ 	.short	(.L_121 - .L_120)
.L_120:
        /*000c*/ 	.word	0x00000000
        /*0010*/ 	.short	0x0008
        /*0012*/ 	.short	0x003c
        /*0014*/ 	.byte	0x00, 0xf0, 0x11, 0x00


	//----- nvinfo : EIATTR_KPARAM_INFO
	.align		4
.L_121:
        /*0018*/ 	.byte	0x04, 0x17
        /*001a*/ 	.short	(.L_123 - .L_122)
.L_122:
        /*001c*/ 	.word	0x00000000
        /*0020*/ 	.short	0x0007
        /*0022*/ 	.short	0x0038
        /*0024*/ 	.byte	0x00, 0xf0, 0x11, 0x00


	//----- nvinfo : EIATTR_KPARAM_INFO
	.align		4
.L_123:
        /*0028*/ 	.byte	0x04, 0x17
        /*002a*/ 	.short	(.L_125 - .L_124)
.L_124:
        /*002c*/ 	.word	0x00000000
        /*0030*/ 	.short	0x0006
        /*0032*/ 	.short	0x0030
        /*0034*/ 	.byte	0x00, 0xf5, 0x21, 0x00


	//----- nvinfo : EIATTR_KPARAM_INFO
	.align		4
.L_125:
        /*0038*/ 	.byte	0x04, 0x17
        /*003a*/ 	.short	(.L_127 - .L_126)
.L_126:
        /*003c*/ 	.word	0x00000000
        /*0040*/ 	.short	0x0005
        /*0042*/ 	.short	0x0028
        /*0044*/ 	.byte	0x00, 0xf5, 0x21, 0x00


	//----- nvinfo : EIATTR_KPARAM_INFO
	.align		4
.L_127:
        /*0048*/ 	.byte	0x04, 0x17
        /*004a*/ 	.short	(.L_129 - .L_128)
.L_128:
        /*004c*/ 	.word	0x00000000
        /*0050*/ 	.short	0x0004
        /*0052*/ 	.short	0x0020
        /*0054*/ 	.byte	0x00, 0xf5, 0x21, 0x00


	//----- nvinfo : EIATTR_KPARAM_INFO
	.align		4
.L_129:
        /*0058*/ 	.byte	0x04, 0x17
        /*005a*/ 	.short	(.L_131 - .L_130)
.L_130:
        /*005c*/ 	.word	0x00000000
        /*0060*/ 	.short	0x0003
        /*0062*/ 	.short	0x0018
        /*0064*/ 	.byte	0x00, 0xf5, 0x21, 0x00


	//----- nvinfo : EIATTR_KPARAM_INFO
	.align		4
.L_131:
        /*0068*/ 	.byte	0x04, 0x17
        /*006a*/ 	.short	(.L_133 - .L_132)
.L_132:
        /*006c*/ 	.word	0x00000000
        /*0070*/ 	.short	0x0002
        /*0072*/ 	.short	0x0010
        /*0074*/ 	.byte	0x00, 0xf5, 0x21, 0x00


	//----- nvinfo : EIATTR_KPARAM_INFO
	.align		4
.L_133:
        /*0078*/ 	.byte	0x04, 0x17
        /*007a*/ 	.short	(.L_135 - .L_134)
.L_134:
        /*007c*/ 	.word	0x00000000
        /*0080*/ 	.short	0x0001
        /*0082*/ 	.short	0x0008
        /*0084*/ 	.byte	0x00, 0xf5, 0x21, 0x00


	//----- nvinfo : EIATTR_KPARAM_INFO
	.align		4
.L_135:
        /*0088*/ 	.byte	0x04, 0x17
        /*008a*/ 	.short	(.L_137 - .L_136)
.L_136:
        /*008c*/ 	.word	0x00000000
        /*0090*/ 	.short	0x0000
        /*0092*/ 	.short	0x0000
        /*0094*/ 	.byte	0x00, 0xf5, 0x21, 0x00


	//----- nvinfo : EIATTR_SPARSE_MMA_MASK
	.align		4
.L_137:
        /*0098*/ 	.byte	0x03, 0x50
        /*009a*/ 	.short	0x0000


	//----- nvinfo : EIATTR_MAXREG_COUNT
	.align		4
        /*009c*/ 	.byte	0x03, 0x1b
        /*009e*/ 	.short	0x00ff


	//----- nvinfo : EIATTR_MERCURY_ISA_VERSION
	.align		4
        /*00a0*/ 	.byte	0x03, 0x5f
        /*00a2*/ 	.short	0x0101


	//----- nvinfo : EIATTR_VRC_CTA_INIT_COUNT
	.align		4
        /*00a4*/ 	.byte	0x02, 0x4a
	.zero		1
	.zero		1


	//----- nvinfo : EIATTR_EXIT_INSTR_OFFSETS
	.align		4
        /*00a8*/ 	.byte	0x04, 0x1c
        /*00aa*/ 	.short	(.L_139 - .L_138)


	//   ....[0]....
.L_138:
        /*00ac*/ 	.word	0x00000090


	//   ....[1]....
        /*00b0*/ 	.word	0x00000270


	//----- nvinfo : EIATTR_CBANK_PARAM_SIZE
	.align		4
.L_139:
        /*00b4*/ 	.byte	0x03, 0x19
        /*00b6*/ 	.short	0x0040


	//----- nvinfo : EIATTR_PARAM_CBANK
	.align		4
        /*00b8*/ 	.byte	0x04, 0x0a
        /*00ba*/ 	.short	(.L_141 - .L_140)
	.align		4
.L_140:
        /*00bc*/ 	.word	index@(.nv.constant0._Z7get_dstPfS_S_S_S_S_S_ii)
        /*00c0*/ 	.short	0x0380
        /*00c2*/ 	.short	0x0040


	//----- nvinfo : EIATTR_SW_WAR
	.align		4
.L_141:
        /*00c4*/ 	.byte	0x04, 0x36
        /*00c6*/ 	.short	(.L_143 - .L_142)
.L_142:
        /*00c8*/ 	.word	0x00000008
.L_143:


//--------------------- .nv.callgraph             --------------------------
	.section	.nv.callgraph,"",@"SHT_CUDA_CALLGRAPH"
	.align	4
	.sectionentsize	8
	.align		4
        /*0000*/ 	.word	0x00000000
	.align		4
        /*0004*/ 	.word	0xffffffff
	.align		4
        /*0008*/ 	.word	0x00000000
	.align		4
        /*000c*/ 	.word	0xfffffffe
	.align		4
        /*0010*/ 	.word	0x00000000
	.align		4
        /*0014*/ 	.word	0xfffffffd
	.align		4
        /*0018*/ 	.word	0x00000000
	.align		4
        /*001c*/ 	.word	0xfffffffc


//--------------------- .text._Z14recenter_step2PfS_S_S_S_S_Pii --------------------------
	.section	.text._Z14recenter_step2PfS_S_S_S_S_Pii,"ax",@progbits
	.align	128
        .global         _Z14recenter_step2PfS_S_S_S_S_Pii
        .type           _Z14recenter_step2PfS_S_S_S_S_Pii,@function
        .size           _Z14recenter_step2PfS_S_S_S_S_Pii,(.L_x_28 - _Z14recenter_step2PfS_S_S_S_S_Pii)
        .other          _Z14recenter_step2PfS_S_S_S_S_Pii,@"STO_CUDA_ENTRY STV_DEFAULT"
_Z14recenter_step2PfS_S_S_S_S_Pii:
.text._Z14recenter_step2PfS_S_S_S_S_Pii:
[----:B------:R-:W-:Y:S01]  /*0000*/  LDC R1, c[0x0][0x37c] ;  /* 0x0000df00ff017b82 */ /* 0x000fe20000000800 */
[----:B------:R-:W0:Y:S01]  /*0010*/  S2R R2, SR_TID.X ;  /* 0x0000000000027919 */ /* 0x000e220000002100 */
[----:B------:R-:W0:Y:S02]  /*0020*/  LDCU UR4, c[0x0][0x3b8] ;  /* 0x00007700ff0477ac */ /* 0x000e240008000800 */
[----:B0-----:R-:W-:-:S13]  /*0030*/  ISETP.GE.AND P0, PT, R2, UR4, PT ;  /* 0x0000000402007c0c */ /* 0x001fda000bf06270 */
[----:B------:R-:W-:Y:S05]  /*0040*/  @P0 EXIT ;  /* 0x000000000000094d */ /* 0x000fea0003800000 */
[----:B------:R-:W0:Y:S01]  /*0050*/  LDC.64 R4, c[0x0][0x3b0] ;  /* 0x0000ec00ff047b82 */ /* 0x000e220000000a00 */
[----:B------:R-:W1:Y:S01]  /*0060*/  LDCU.64 UR4, c[0x0][0x358] ;  /* 0x00006b00ff0477ac */ /* 0x000e620008000a00 */
[----:B0-----:R-:W-:-:S05]  /*0070*/  IMAD.WIDE.U32 R4, R2, 0x4, R4 ;  /* 0x0000000402047825 */ /* 0x001fca00078e0004 */
[----:B-1----:R-:W2:Y:S02]  /*0080*/  LDG.E R3, desc[UR4][R4.64] ;  /* 0x0000000404037981 */ /* 0x002ea4000c1e1900 */
[----:B--2---:R-:W-:-:S13]  /*0090*/  ISETP.GE.AND P0, PT, R3, 0x1, PT ;  /* 0x000000010300780c */ /* 0x004fda0003f06270 */
[----:B------:R-:W-:Y:S05]  /*00a0*/  @!P0 EXIT ;  /* 0x000000000000894d */ /* 0x000fea0003800000 */
[----:B------:R-:W0:Y:S02]  /*00b0*/  LDC.64 R6, c[0x0][0x398] ;  /* 0x0000e600ff067b82 */ /* 0x000e240000000a00 */
[----:B0-----:R-:W-:-:S05]  /*00c0*/  IMAD.WIDE.U32 R6, R2, 0x4, R6 ;  /* 0x0000000402067825 */ /* 0x001fca00078e0006 */
[----:B------:R-:W2:Y:S01]  /*00d0*/  LDG.E R0, desc[UR4][R6.64] ;  /* 0x0000000406007981 */ /* 0x000ea2000c1e1900 */
[----:B------:R-:W-:Y:S01]  /*00e0*/  I2FP.F32.U32 R3, R3 ;  /* 0x0000000300037245 */ /* 0x000fe20000201000 */
[----:B------:R-:W-:Y:S03]  /*00f0*/  BSSY.RECONVERGENT B0, `(.L_x_0) ;  /* 0x000000b000007945 */ /* 0x000fe60003800200 */
[----:B------:R-:W0:Y:S02]  /*0100*/  MUFU.RCP R8, R3 ;  /* 0x0000000300087308 */ /* 0x000e240000001000 */
[----:B0-----:R-:W-:-:S04]  /*0110*/  FFMA R9, -R3, R8, 1 ;  /* 0x3f80000003097423 */ /* 0x001fc80000000108 */
[----:B------:R-:W-:Y:S02]  /*0120*/  FFMA R9, R8, R9, R8 ;  /* 0x0000000908097223 */ /* 0x000fe40000000008 */
[----:B--2---:R-:W0:Y:S02]  /*0130*/  FCHK P0, R0, R3 ;  /* 0x0000000300007302 */ /* 0x004e240000000000 */
[----:B------:R-:W-:-:S04]  /*0140*/  FFMA R8, R0, R9, RZ ;  /* 0x0000000900087223 */ /* 0x000fc800000000ff */
[----:B------:R-:W-:-:S04]  /*0150*/  FFMA R10, -R3, R8, R0 ;  /* 0x00000008030a7223 */ /* 0x000fc80000000100 */
[----:B------:R-:W-:Y:S01]  /*0160*/  FFMA R11, R9, R10, R8 ;  /* 0x0000000a090b7223 */ /* 0x000fe20000000008 */
[----:B0-----:R-:W-:Y:S06]  /*0170*/  @!P0 BRA `(.L_x_1) ;  /* 0x0000000000088947 */ /* 0x001fec0003800000 */
[----:B------:R-:W-:-:S07]  /*0180*/  MOV R6, 0x1a0 ;  /* 0x000001a000067802 */ /* 0x000fce0000000f00 */
[----:B------:R-:W-:Y:S05]  /*0190*/  CALL.REL.NOINC `($__internal_0_$__cuda_sm3x_div_rn_noftz_f32_slowpath) ;  /* 0x0000000000b87944 */ /* 0x000fea0003c00000 */
.L_x_1:
[----:B------:R-:W-:Y:S05]  /*01a0*/  BSYNC.RECONVERGENT B0 ;  /* 0x0000000000007941 */ /* 0x000fea0003800200 */
.L_x_0:
[----:B------:R-:W0:Y:S08]  /*01b0*/  LDC.64 R6, c[0x0][0x380] ;  /* 0x0000e000ff067b82 */ /* 0x000e300000000a00 */
[----:B------:R-:W1:Y:S01]  /*01c0*/  LDC.64 R8, c[0x0][0x3a0] ;  /* 0x0000e800ff087b82 */ /* 0x000e620000000a00 */
[----:B0-----:R-:W-:-:S05]  /*01d0*/  IMAD.WIDE.U32 R6, R2, 0x4, R6 ;  /* 0x0000000402067825 */ /* 0x001fca00078e0006 */
[----:B------:R0:W-:Y:S04]  /*01e0*/  STG.E desc[UR4][R6.64], R11 ;  /* 0x0000000b06007986 */ /* 0x0001e8000c101904 */
[----:B------:R-:W2:Y:S01]  /*01f0*/  LDG.E R3, desc[UR4][R4.64] ;  /* 0x0000000404037981 */ /* 0x000ea2000c1e1900 */
[----:B-1----:R-:W-:-:S05]  /*0200*/  IMAD.WIDE.U32 R8, R2, 0x4, R8 ;  /* 0x0000000402087825 */ /* 0x002fca00078e0008 */
[----:B------:R-:W3:Y:S01]  /*0210*/  LDG.E R0, desc[UR4][R8.64] ;  /* 0x0000000408007981 */ /* 0x000ee2000c1e1900 */
[----:B------:R-:W-:Y:S01]  /*0220*/  BSSY.RECONVERGENT B0, `(.L_x_2) ;  /* 0x000000d000007945 */ /* 0x000fe20003800200 */
[----:B--2---:R-:W-:-:S04]  /*0230*/  I2FP.F32.S32 R3, R3 ;  /* 0x0000000300037245 */ /* 0x004fc80000201400 */
[----:B------:R-:W1:Y:S08]  /*0240*/  MUFU.RCP R10, R3 ;  /* 0x00000003000a7308 */ /* 0x000e700000001000 */
[----:B---3--:R-:W2:Y:S01]  /*0250*/  FCHK P0, R0, R3 ;  /* 0x0000000300007302 */ /* 0x008ea20000000000 */
[----:B-1----:R-:W-:-:S04]  /*0260*/  FFMA R13, -R3, R10, 1 ;  /* 0x3f800000030d7423 */ /* 0x002fc8000000010a */
[----:B------:R-:W-:-:S04]  /*0270*/  FFMA R13, R10, R13, R10 ;  /* 0x0000000d0a0d7223 */ /* 0x000fc8000000000a */
[----:B------:R-:W-:-:S04]  /*0280*/  FFMA R10, R0, R13, RZ ;  /* 0x0000000d000a7223 */ /* 0x000fc800000000ff */
[----:B------:R-:W-:-:S04]  /*0290*/  FFMA R12, -R3, R10, R0 ;  /* 0x0000000a030c7223 */ /* 0x000fc80000000100 */
[----:B------:R-:W-:Y:S01]  /*02a0*/  FFMA R13, R13, R12, R10 ;  /* 0x0000000c0d0d7223 */ /* 0x000fe2000000000a */
[----:B0-2---:R-:W-:Y:S06]  /*02b0*/  @!P0 BRA `(.L_x_3) ;  /* 0x00000000000c8947 */ /* 0x005fec0003800000 */
[----:B------:R-:W-:-:S07]  /*02c0*/  MOV R6, 0x2e0 ;  /* 0x000002e000067802 */ /* 0x000fce0000000f00 */
[----:B------:R-:W-:Y:S05]  /*02d0*/  CALL.REL.NOINC `($__internal_0_$__cuda_sm3x_div_rn_noftz_f32_slowpath) ;  /* 0x0000000000687944 */ /* 0x000fea0003c00000 */
[----:B------:R-:W-:-:S07]  /*02e0*/  IMAD.MOV.U32 R13, RZ, RZ, R11 ;  /* 0x000000ffff0d7224 */ /* 0x000fce00078e000b */
.L_x_3:
[----:B------:R-:W-:Y:S05]  /*02f0*/  BSYNC.RECONVERGENT B0 ;  /* 0x0000000000007941 */ /* 0x000fea0003800200 */
.L_x_2:
        /* <DEDUP_REMOVED lines=19> */
.L_x_5:
[----:B------:R-:W-:Y:S05]  /*0430*/  BSYNC.RECONVERGENT B0 ;  /* 0x0000000000007941 */ /* 0x000fea0003800200 */
.L_x_4:
[----:B------:R-:W0:Y:S02]  /*0440*/  LDC.64 R4, c[0x0][0x390] ;  /* 0x0000e400ff047b82 */ /* 0x000e240000000a00 */
[----:B0-----:R-:W-:-:S05]  /*0450*/  IMAD.WIDE.U32 R2, R2, 0x4, R4 ;  /* 0x0000000402027825 */ /* 0x001fca00078e0004 */
[----:B------:R-:W-:Y:S01]  /*0460*/  STG.E desc[UR4][R2.64], R11 ;  /* 0x0000000b02007986 */ /* 0x000fe2000c101904 */
[----:B------:R-:W-:Y:S05]  /*0470*/  EXIT ;  /* 0x000000000000794d */ /* 0x000fea0003800000 */
        .weak           $__internal_0_$__cuda_sm3x_div_rn_noftz_f32_slowpath
        .type           $__internal_0_$__cuda_sm3x_div_rn_noftz_f32_slowpath,@function
        .size           $__internal_0_$__cuda_sm3x_div_rn_noftz_f32_slowpath,(.L_x_28 - $__internal_0_$__cuda_sm3x_div_rn_noftz_f32_slowpath)
$__internal_0_$__cuda_sm3x_div_rn_noftz_f32_slowpath:
[----:B------:R-:W-:Y:S01]  /*0480*/  SHF.R.U32.HI R8, RZ, 0x17, R3 ;  /* 0x00000017ff087819 */ /* 0x000fe20000011603 */
[----:B------:R-:W-:Y:S01]  /*0490*/  BSSY.RECONVERGENT B1, `(.L_x_6) ;  /* 0x0000062000017945 */ /* 0x000fe20003800200 */
[----:B------:R-:W-:Y:S02]  /*04a0*/  SHF.R.U32.HI R7, RZ, 0x17, R0 ;  /* 0x00000017ff077819 */ /* 0x000fe40000011600 */
[----:B------:R-:W-:Y:S02]  /*04b0*/  LOP3.LUT R12, R8, 0xff, RZ, 0xc0, !PT ;  /* 0x000000ff080c7812 */ /* 0x000fe400078ec0ff */
[----:B------:R-:W-:-:S03]  /*04c0*/  LOP3.LUT R10, R7, 0xff, RZ, 0xc0, !PT ;  /* 0x000000ff070a7812 */ /* 0x000fc600078ec0ff */
[----:B------:R-:W-:Y:S02]  /*04d0*/  VIADD R9, R12, 0xffffffff ;  /* 0xffffffff0c097836 */ /* 0x000fe40000000000 */
[----:B------:R-:W-:-:S03]  /*04e0*/  VIADD R8, R10, 0xffffffff ;  /* 0xffffffff0a087836 */ /* 0x000fc60000000000 */
[----:B------:R-:W-:-:S04]  /*04f0*/  ISETP.GT.U32.AND P0, PT, R9, 0xfd, PT ;  /* 0x000000fd0900780c */ /* 0x000fc80003f04070 */
[----:B------:R-:W-:-:S13]  /*0500*/  ISETP.GT.U32.OR P0, PT, R8, 0xfd, P0 ;  /* 0x000000fd0800780c */ /* 0x000fda0000704470 */
[----:B------:R-:W-:Y:S01]  /*0510*/  @!P0 IMAD.MOV.U32 R7, RZ, RZ, RZ ;  /* 0x000000ffff078224 */ /* 0x000fe200078e00ff */
[----:B------:R-:W-:Y:S06]  /*0520*/  @!P0 BRA `(.L_x_7) ;  /* 0x00000000005c8947 */ /* 0x000fec0003800000 */
[----:B------:R-:W-:Y:S02]  /*0530*/  FSETP.GTU.FTZ.AND P0, PT, |R0|, +INF , PT ;  /* 0x7f8000000000780b */ /* 0x000fe40003f1c200 */
[----:B------:R-:W-:-:S04]  /*0540*/  FSETP.GTU.FTZ.AND P1, PT, |R3|, +INF , PT ;  /* 0x7f8000000300780b */ /* 0x000fc80003f3c200 */
[----:B------:R-:W-:-:S13]  /*0550*/  PLOP3.LUT P0, PT, P0, P1, PT, 0xf8, 0x8f ;  /* 0x00000000008f781c */ /* 0x000fda0000703f70 */
[----:B------:R-:W-:Y:S05]  /*0560*/  @P0 BRA `(.L_x_8) ;  /* 0x00000004004c0947 */ /* 0x000fea0003800000 */
[----:B------:R-:W-:-:S13]  /*0570*/  LOP3.LUT P0, RZ, R3, 0x7fffffff, R0, 0xc8, !PT ;  /* 0x7fffffff03ff7812 */ /* 0x000fda000780c800 */
[----:B------:R-:W-:Y:S05]  /*0580*/  @!P0 BRA `(.L_x_9) ;  /* 0x00000004003c8947 */ /* 0x000fea0003800000 */
[C---:B------:R-:W-:Y:S02]  /*0590*/  FSETP.NEU.FTZ.AND P2, PT, |R0|.reuse, +INF , PT ;  /* 0x7f8000000000780b */ /* 0x040fe40003f5d200 */
[----:B------:R-:W-:Y:S02]  /*05a0*/  FSETP.NEU.FTZ.AND P1, PT, |R3|, +INF , PT ;  /* 0x7f8000000300780b */ /* 0x000fe40003f3d200 */
[----:B------:R-:W-:-:S11]  /*05b0*/  FSETP.NEU.FTZ.AND P0, PT, |R0|, +INF , PT ;  /* 0x7f8000000000780b */ /* 0x000fd60003f1d200 */
[----:B------:R-:W-:Y:S05]  /*05c0*/  @!P1 BRA !P2, `(.L_x_9) ;  /* 0x00000004002c9947 */ /* 0x000fea0005000000 */
[----:B------:R-:W-:-:S04]  /*05d0*/  LOP3.LUT P2, RZ, R0, 0x7fffffff, RZ, 0xc0, !PT ;  /* 0x7fffffff00ff7812 */ /* 0x000fc8000784c0ff */
[----:B------:R-:W-:-:S13]  /*05e0*/  PLOP3.LUT P1, PT, P1, P2, PT, 0x2f, 0xf2 ;  /* 0x0000000000f2781c */ /* 0x000fda0000f24577 */
[----:B------:R-:W-:Y:S05]  /*05f0*/  @P1 BRA `(.L_x_10) ;  /* 0x0000000400181947 */ /* 0x000fea0003800000 */
[----:B------:R-:W-:-:S04]  /*0600*/  LOP3.LUT P1, RZ, R3, 0x7fffffff, RZ, 0xc0, !PT ;  /* 0x7fffffff03ff7812 */ /* 0x000fc8000782c0ff */
[----:B------:R-:W-:-:S13]  /*0610*/  PLOP3.LUT P0, PT, P0, P1, PT, 0x2f, 0xf2 ;  /* 0x0000000000f2781c */ /* 0x000fda0000702577 */
[----:B------:R-:W-:Y:S05]  /*0620*/  @P0 BRA `(.L_x_11) ;  /* 0x0000000400000947 */ /* 0x000fea0003800000 */
[----:B------:R-:W-:Y:S02]  /*0630*/  ISETP.GE.AND P0, PT, R8, RZ, PT ;  /* 0x000000ff0800720c */ /* 0x000fe40003f06270 */
[----:B------:R-:W-:-:S11]  /*0640*/  ISETP.GE.AND P1, PT, R9, RZ, PT ;  /* 0x000000ff0900720c */ /* 0x000fd60003f26270 */
[----:B------:R-:W-:Y:S02]  /*0650*/  @P0 IMAD.MOV.U32 R7, RZ, RZ, RZ ;  /* 0x000000ffff070224 */ /* 0x000fe400078e00ff */
[----:B------:R-:W-:Y:S01]  /*0660*/  @!P0 FFMA R0, R0, 1.84467440737095516160e+19, RZ ;  /* 0x5f80000000008823 */ /* 0x000fe200000000ff */
[----:B------:R-:W-:Y:S02]  /*0670*/  @!P0 IMAD.MOV.U32 R7, RZ, RZ, -0x40 ;  /* 0xffffffc0ff078424 */ /* 0x000fe400078e00ff */
[----:B------:R-:W-:Y:S02]  /*0680*/  @!P1 FFMA R3, R3, 1.84467440737095516160e+19, RZ ;  /* 0x5f80000003039823 */ /* 0x000fe400000000ff */
[----:B------:R-:W-:-:S07]  /*0690*/  @!P1 VIADD R7, R7, 0x40 ;  /* 0x0000004007079836 */ /* 0x000fce0000000000 */
.L_x_7:
[----:B------:R-:W-:Y:S01]  /*06a0*/  LEA R8, R12, 0xc0800000, 0x17 ;  /* 0xc08000000c087811 */ /* 0x000fe200078eb8ff */
[----:B------:R-:W-:Y:S04]  /*06b0*/  BSSY.RECONVERGENT B2, `(.L_x_12) ;  /* 0x0000036000027945 */ /* 0x000fe80003800200 */
[----:B------:R-:W-:Y:S02]  /*06c0*/  IMAD.IADD R8, R3, 0x1, -R8 ;  /* 0x0000000103087824 */ /* 0x000fe400078e0a08 */
[----:B------:R-:W-:Y:S02]  /*06d0*/  VIADD R3, R10, 0xffffff81 ;  /* 0xffffff810a037836 */ /* 0x000fe40000000000 */
[----:B------:R0:W1:Y:S01]  /*06e0*/  MUFU.RCP R9, R8 ;  /* 0x0000000800097308 */ /* 0x0000620000001000 */
[----:B------:R-:W-:Y:S01]  /*06f0*/  FADD.FTZ R11, -R8, -RZ ;  /* 0x800000ff080b7221 */ /* 0x000fe20000010100 */
[C---:B------:R-:W-:Y:S01]  /*0700*/  IMAD R0, R3.reuse, -0x800000, R0 ;  /* 0xff80000003007824 */ /* 0x040fe200078e0200 */
[----:B0-----:R-:W-:-:S05]  /*0710*/  IADD3 R8, PT, PT, R3, 0x7f, -R12 ;  /* 0x0000007f03087810 */ /* 0x001fca0007ffe80c */
[----:B------:R-:W-:Y:S02]  /*0720*/  IMAD.IADD R8, R8, 0x1, R7 ;  /* 0x0000000108087824 */ /* 0x000fe400078e0207 */
[----:B-1----:R-:W-:-:S04]  /*0730*/  FFMA R10, R9, R11, 1 ;  /* 0x3f800000090a7423 */ /* 0x002fc8000000000b */
[----:B------:R-:W-:-:S04]  /*0740*/  FFMA R14, R9, R10, R9 ;  /* 0x0000000a090e7223 */ /* 0x000fc80000000009 */
[----:B------:R-:W-:-:S04]  /*0750*/  FFMA R9, R0, R14, RZ ;  /* 0x0000000e00097223 */ /* 0x000fc800000000ff */
[----:B------:R-:W-:-:S04]  /*0760*/  FFMA R10, R11, R9, R0 ;  /* 0x000000090b0a7223 */ /* 0x000fc80000000000 */
[----:B------:R-:W-:-:S04]  /*0770*/  FFMA R9, R14, R10, R9 ;  /* 0x0000000a0e097223 */ /* 0x000fc80000000009 */
[----:B------:R-:W-:-:S04]  /*0780*/  FFMA R10, R11, R9, R0 ;  /* 0x000000090b0a7223 */ /* 0x000fc80000000000 */
[----:B------:R-:W-:-:S05]  /*0790*/  FFMA R0, R14, R10, R9 ;  /* 0x0000000a0e007223 */ /* 0x000fca0000000009 */
[----:B------:R-:W-:-:S04]  /*07a0*/  SHF.R.U32.HI R3, RZ, 0x17, R0 ;  /* 0x00000017ff037819 */ /* 0x000fc80000011600 */
[----:B------:R-:W-:-:S05]  /*07b0*/  LOP3.LUT R3, R3, 0xff, RZ, 0xc0, !PT ;  /* 0x000000ff03037812 */ /* 0x000fca00078ec0ff */
[----:B------:R-:W-:-:S04]  /*07c0*/  IMAD.IADD R11, R3, 0x1, R8 ;  /* 0x00000001030b7824 */ /* 0x000fc800078e0208 */
[----:B------:R-:W-:-:S05]  /*07d0*/  VIADD R3, R11, 0xffffffff ;  /* 0xffffffff0b037836 */ /* 0x000fca0000000000 */
[----:B------:R-:W-:-:S13]  /*07e0*/  ISETP.GE.U32.AND P0, PT, R3, 0xfe, PT ;  /* 0x000000fe0300780c */ /* 0x000fda0003f06070 */
[----:B------:R-:W-:Y:S05]  /*07f0*/  @!P0 BRA `(.L_x_13) ;  /* 0x0000000000808947 */ /* 0x000fea0003800000 */
[----:B------:R-:W-:-:S13]  /*0800*/  ISETP.GT.AND P0, PT, R11, 0xfe, PT ;  /* 0x000000fe0b00780c */ /* 0x000fda0003f04270 */
[----:B------:R-:W-:Y:S05]  /*0810*/  @P0 BRA `(.L_x_14) ;  /* 0x00000000006c0947 */ /* 0x000fea0003800000 */
[----:B------:R-:W-:-:S13]  /*0820*/  ISETP.GE.AND P0, PT, R11, 0x1, PT ;  /* 0x000000010b00780c */ /* 0x000fda0003f06270 */
[----:B------:R-:W-:Y:S05]  /*0830*/  @P0 BRA `(.L_x_15) ;  /* 0x0000000000740947 */ /* 0x000fea0003800000 */
[----:B------:R-:W-:Y:S02]  /*0840*/  ISETP.GE.AND P0, PT, R11, -0x18, PT ;  /* 0xffffffe80b00780c */ /* 0x000fe40003f06270 */
[----:B------:R-:W-:-:S11]  /*0850*/  LOP3.LUT R0, R0, 0x80000000, RZ, 0xc0, !PT ;  /* 0x8000000000007812 */ /* 0x000fd600078ec0ff */
[----:B------:R-:W-:Y:S05]  /*0860*/  @!P0 BRA `(.L_x_15) ;  /* 0x0000000000688947 */ /* 0x000fea0003800000 */
[CCC-:B------:R-:W-:Y:S01]  /*0870*/  FFMA.RZ R3, R14.reuse, R10.reuse, R9.reuse ;  /* 0x0000000a0e037223 */ /* 0x1c0fe2000000c009 */
[CCC-:B------:R-:W-:Y:S01]  /*0880*/  FFMA.RM R8, R14.reuse, R10.reuse, R9.reuse ;  /* 0x0000000a0e087223 */ /* 0x1c0fe20000004009 */
[C---:B------:R-:W-:Y:S02]  /*0890*/  ISETP.NE.AND P2, PT, R11.reuse, RZ, PT ;  /* 0x000000ff0b00720c */ /* 0x040fe40003f45270 */
[----:B------:R-:W-:Y:S02]  /*08a0*/  ISETP.NE.AND P1, PT, R11, RZ, PT ;  /* 0x000000ff0b00720c */ /* 0x000fe40003f25270 */
[----:B------:R-:W-:Y:S01]  /*08b0*/  LOP3.LUT R7, R3, 0x7fffff, RZ, 0xc0, !PT ;  /* 0x007fffff03077812 */ /* 0x000fe200078ec0ff */
[----:B------:R-:W-:Y:S01]  /*08c0*/  FFMA.RP R3, R14, R10, R9 ;  /* 0x0000000a0e037223 */ /* 0x000fe20000008009 */
[----:B------:R-:W-:Y:S02]  /*08d0*/  VIADD R10, R11, 0x20 ;  /* 0x000000200b0a7836 */ /* 0x000fe40000000000 */
[----:B------:R-:W-:Y:S01]  /*08e0*/  LOP3.LUT R7, R7, 0x800000, RZ, 0xfc, !PT ;  /* 0x0080000007077812 */ /* 0x000fe200078efcff */
[----:B------:R-:W-:Y:S01]  /*08f0*/  IMAD.MOV R9, RZ, RZ, -R11 ;  /* 0x000000ffff097224 */ /* 0x000fe200078e0a0b */
[----:B------:R-:W-:-:S02]  /*0900*/  FSETP.NEU.FTZ.AND P0, PT, R3, R8, PT ;  /* 0x000000080300720b */ /* 0x000fc40003f1d000 */
[----:B------:R-:W-:Y:S02]  /*0910*/  SHF.L.U32 R10, R7, R10, RZ ;  /* 0x0000000a070a7219 */ /* 0x000fe400000006ff */
[----:B------:R-:W-:Y:S02]  /*0920*/  SEL R8, R9, RZ, P2 ;  /* 0x000000ff09087207 */ /* 0x000fe40001000000 */
[----:B------:R-:W-:Y:S02]  /*0930*/  ISETP.NE.AND P1, PT, R10, RZ, P1 ;  /* 0x000000ff0a00720c */ /* 0x000fe40000f25270 */
[----:B------:R-:W-:Y:S02]  /*0940*/  SHF.R.U32.HI R8, RZ, R8, R7 ;  /* 0x00000008ff087219 */ /* 0x000fe40000011607 */
[----:B------:R-:W-:Y:S02]  /*0950*/  PLOP3.LUT P0, PT, P0, P1, PT, 0xf8, 0x8f ;  /* 0x00000000008f781c */ /* 0x000fe40000703f70 */
[----:B------:R-:W-:-:S02]  /*0960*/  SHF.R.U32.HI R10, RZ, 0x1, R8 ;  /* 0x00000001ff0a7819 */ /* 0x000fc40000011608 */
[----:B------:R-:W-:-:S04]  /*0970*/  SEL R3, RZ, 0x1, !P0 ;  /* 0x00000001ff037807 */ /* 0x000fc80004000000 */
[----:B------:R-:W-:-:S04]  /*0980*/  LOP3.LUT R3, R3, 0x1, R10, 0xf8, !PT ;  /* 0x0000000103037812 */ /* 0x000fc800078ef80a */
[----:B------:R-:W-:-:S05]  /*0990*/  LOP3.LUT R3, R3, R8, RZ, 0xc0, !PT ;  /* 0x0000000803037212 */ /* 0x000fca00078ec0ff */
[----:B------:R-:W-:-:S05]  /*09a0*/  IMAD.IADD R3, R10, 0x1, R3 ;  /* 0x000000010a037824 */ /* 0x000fca00078e0203 */
[----:B------:R-:W-:Y:S01]  /*09b0*/  LOP3.LUT R0, R3, R0, RZ, 0xfc, !PT ;  /* 0x0000000003007212 */ /* 0x000fe200078efcff */
[----:B------:R-:W-:Y:S06]  /*09c0*/  BRA `(.L_x_15) ;  /* 0x0000000000107947 */ /* 0x000fec0003800000 */
.L_x_14:
[----:B------:R-:W-:-:S04]  /*09d0*/  LOP3.LUT R0, R0, 0x80000000, RZ, 0xc0, !PT ;  /* 0x8000000000007812 */ /* 0x000fc800078ec0ff */
[----:B------:R-:W-:Y:S01]  /*09e0*/  LOP3.LUT R0, R0, 0x7f800000, RZ, 0xfc, !PT ;  /* 0x7f80000000007812 */ /* 0x000fe200078efcff */
[----:B------:R-:W-:Y:S06]  /*09f0*/  BRA `(.L_x_15) ;  /* 0x0000000000047947 */ /* 0x000fec0003800000 */
.L_x_13:
[----:B------:R-:W-:-:S07]  /*0a00*/  IMAD R0, R8, 0x800000, R0 ;  /* 0x0080000008007824 */ /* 0x000fce00078e0200 */
.L_x_15:
[----:B------:R-:W-:Y:S05]  /*0a10*/  BSYNC.RECONVERGENT B2 ;  /* 0x0000000000027941 */ /* 0x000fea0003800200 */
.L_x_12:
[----:B------:R-:W-:Y:S05]  /*0a20*/  BRA `(.L_x_16) ;  /* 0x0000000000207947 */ /* 0x000fea0003800000 */
.L_x_11:
[----:B------:R-:W-:-:S04]  /*0a30*/  LOP3.LUT R0, R3, 0x80000000, R0, 0x48, !PT ;  /* 0x8000000003007812 */ /* 0x000fc800078e4800 */
[----:B------:R-:W-:Y:S01]  /*0a40*/  LOP3.LUT R0, R0, 0x7f800000, RZ, 0xfc, !PT ;  /* 0x7f80000000007812 */ /* 0x000fe200078efcff */
[----:B------:R-:W-:Y:S06]  /*0a50*/  BRA `(.L_x_16) ;  /* 0x0000000000147947 */ /* 0x000fec0003800000 */
.L_x_10:
[----:B------:R-:W-:Y:S01]  /*0a60*/  LOP3.LUT R0, R3, 0x80000000, R0, 0x48, !PT ;  /* 0x8000000003007812 */ /* 0x000fe200078e4800 */
[----:B------:R-:W-:Y:S06]  /*0a70*/  BRA `(.L_x_16) ;  /* 0x00000000000c7947 */ /* 0x000fec0003800000 */
.L_x_9:
[----:B------:R-:W0:Y:S01]  /*0a80*/  MUFU.RSQ R0, -QNAN ;  /* 0xffc0000000007908 */ /* 0x000e220000001400 */
[----:B------:R-:W-:Y:S05]  /*0a90*/  BRA `(.L_x_16) ;  /* 0x0000000000047947 */ /* 0x000fea0003800000 */
.L_x_8:
[----:B------:R-:W-:-:S07]  /*0aa0*/  FADD.FTZ R0, R0, R3 ;  /* 0x0000000300007221 */ /* 0x000fce0000010000 */
.L_x_16:
[----:B------:R-:W-:Y:S05]  /*0ab0*/  BSYNC.RECONVERGENT B1 ;  /* 0x0000000000017941 */ /* 0x000fea0003800200 */
.L_x_6:
[----:B------:R-:W-:Y:S02]  /*0ac0*/  IMAD.MOV.U32 R7, RZ, RZ, 0x0 ;  /* 0x00000000ff077424 */ /* 0x000fe400078e00ff */
[----:B0-----:R-:W-:Y:S02]  /*0ad0*/  IMAD.MOV.U32 R11, RZ, RZ, R0 ;  /* 0x000000ffff0b7224 */ /* 0x001fe400078e0000 */
[----:B------:R-:W-:Y:S05]  /*0ae0*/  RET.REL.NODEC R6 `(_Z14recenter_step2PfS_S_S_S_S_Pii) ;  /* 0xfffffff406447950 */ /* 0x000fea0003c3ffff */
.L_x_17:
[----:B------:R-:W-:-:S00]  /*0af0*/  BRA `(.L_x_17) ;  /* 0xfffffffc00fc7947 */ /* 0x000fc0000383ffff */
[----:B------:R-:W-:-:S00]  /*0b00*/  NOP ;  /* 0x0000000000007918 */ /* 0x000fc00000000000 */
[----:B------:R-:W-:-:S00]  /*0b10*/  NOP ;  /* 0x0000000000007918 */ /* 0x000fc00000000000 */
[----:B------:R-:W-:-:S00]  /*0b20*/  NOP ;  /* 0x0000000000007918 */ /* 0x000fc00000000000 */
[----:B------:R-:W-:-:S00]  /*0b30*/  NOP ;  /* 0x0000000000007918 */ /* 0x000fc00000000000 */
[----:B------:R-:W-:-:S00]  /*0b40*/  NOP ;  /* 0x0000000000007918 */ /* 0x000fc00000000000 */
[----:B------:R-:W-:-:S00]  /*0b50*/  NOP ;  /* 0x0000000000007918 */ /* 0x000fc00000000000 */
[----:B------:R-:W-:-:S00]  /*0b60*/  NOP ;  /* 0x0000000000007918 */ /* 0x000fc00000000000 */
[----:B------:R-:W-:-:S00]  /*0b70*/  NOP ;  /* 0x0000000000007918 */ /* 0x000fc00000000000 */
.L_x_28:


//--------------------- .text._Z14recenter_step1PfS_S_PiS_S_S_S0_i --------------------------
	.section	.text._Z14recenter_step1PfS_S_PiS_S_S_S0_i,"ax",@progbits
	.align	128
        .global         _Z14recenter_step1PfS_S_PiS_S_S_S0_i
        .type           _Z14recenter_step1PfS_S_PiS_S_S_S0_i,@function
        .size           _Z14recenter_step1PfS_S_PiS_S_S_S0_i,(.L_x_30 - _Z14recenter_step1PfS_S_PiS_S_S_S0_i)
        .other          _Z14recenter_step1PfS_S_PiS_S_S_S0_i,@"STO_CUDA_ENTRY STV_DEFAULT"
_Z14recenter_step1PfS_S_PiS_S_S_S0_i:
.text._Z14recenter_step1PfS_S_PiS_S_S_S0_i:
[----:B------:R-:W-:Y:S01]  /*0000*/  LDC R1, c[0x0][0x37c] ;  /* 0x0000df00ff017b82 */ /* 0x000fe20000000800 */
[----:B------:R-:W0:Y:S07]  /*0010*/  S2R R0, SR_TID.X ;  /* 0x0000000000007919 */ /* 0x000e2e0000002100 */
[----:B------:R-:W0:Y:S01]  /*0020*/  S2UR UR4, SR_CTAID.X ;  /* 0x00000000000479c3 */ /* 0x000e220000002500 */
[----:B------:R-:W1:Y:S07]  /*0030*/  LDCU UR5, c[0x0][0x3c0] ;  /* 0x00007800ff0577ac */ /* 0x000e6e0008000800 */
[----:B------:R-:W0:Y:S02]  /*0040*/  LDC R15, c[0x0][0x360] ;  /* 0x0000d800ff0f7b82 */ /* 0x000e240000000800 */
[----:B0-----:R-:W-:-:S05]  /*0050*/  IMAD R15, R15, UR4, R0 ;  /* 0x000000040f0f7c24 */ /* 0x001fca000f8e0200 */
[----:B-1----:R-:W-:-:S13]  /*0060*/  ISETP.GE.AND P0, PT, R15, UR5, PT ;  /* 0x000000050f007c0c */ /* 0x002fda000bf06270 */
[----:B------:R-:W-:Y:S05]  /*0070*/  @P0 EXIT ;  /* 0x000000000000094d */ /* 0x000fea0003800000 */
[----:B------:R-:W0:Y:S01]  /*0080*/  LDC.64 R2, c[0x0][0x3b8] ;  /* 0x0000ee00ff027b82 */ /* 0x000e220000000a00 */
[----:B------:R-:W1:Y:S07]  /*0090*/  LDCU.64 UR4, c[0x0][0x358] ;  /* 0x00006b00ff0477ac */ /* 0x000e6e0008000a00 */
[----:B------:R-:W2:Y:S08]  /*00a0*/  LDC.64 R6, c[0x0][0x3a0] ;  /* 0x0000e800ff067b82 */ /* 0x000eb00000000a00 */
[----:B------:R-:W3:Y:S01]  /*00b0*/  LDC.64 R4, c[0x0][0x380] ;  /* 0x0000e000ff047b82 */ /* 0x000ee20000000a00 */
[----:B0-----:R-:W-:-:S07]  /*00c0*/  IMAD.WIDE R2, R15, 0x4, R2 ;  /* 0x000000040f027825 */ /* 0x001fce00078e0202 */
[----:B------:R-:W0:Y:S01]  /*00d0*/  LDC.64 R10, c[0x0][0x3a8] ;  /* 0x0000ea00ff0a7b82 */ /* 0x000e220000000a00 */
[----:B-1----:R-:W3:Y:S01]  /*00e0*/  LDG.E R17, desc[UR4][R2.64] ;  /* 0x0000000402117981 */ /* 0x002ee2000c1e1900 */
[----:B--2---:R-:W-:-:S06]  /*00f0*/  IMAD.WIDE R6, R15, 0x4, R6 ;  /* 0x000000040f067825 */ /* 0x004fcc00078e0206 */
[----:B------:R-:W1:Y:S01]  /*0100*/  LDC.64 R8, c[0x0][0x388] ;  /* 0x0000e200ff087b82 */ /* 0x000e620000000a00 */
[----:B------:R2:W4:Y:S07]  /*0110*/  LDG.E R19, desc[UR4][R6.64] ;  /* 0x0000000406137981 */ /* 0x00052e000c1e1900 */
[----:B------:R-:W5:Y:S01]  /*0120*/  LDC.64 R12, c[0x0][0x3b0] ;  /* 0x0000ec00ff0c7b82 */ /* 0x000f620000000a00 */
[----:B0-----:R-:W-:-:S07]  /*0130*/  IMAD.WIDE R10, R15, 0x4, R10 ;  /* 0x000000040f0a7825 */ /* 0x001fce00078e020a */
[----:B--2---:R-:W0:Y:S08]  /*0140*/  LDC.64 R6, c[0x0][0x398] ;  /* 0x0000e600ff067b82 */ /* 0x004e300000000a00 */
[----:B------:R-:W2:Y:S01]  /*0150*/  LDC.64 R2, c[0x0][0x390] ;  /* 0x0000e400ff027b82 */ /* 0x000ea20000000a00 */
[----:B---3--:R-:W-:-:S05]  /*0160*/  IMAD.WIDE R4, R17, 0x4, R4 ;  /* 0x0000000411047825 */ /* 0x008fca00078e0204 */
[----:B----4-:R0:W-:Y:S04]  /*0170*/  REDG.E.ADD.F32.FTZ.RN.STRONG.GPU desc[UR4][R4.64], R19 ;  /* 0x00000013040079a6 */ /* 0x0101e8000c12f304 */
[----:B------:R-:W3:Y:S01]  /*0180*/  LDG.E R11, desc[UR4][R10.64] ;  /* 0x000000040a0b7981 */ /* 0x000ee2000c1e1900 */
[----:B-1----:R-:W-:-:S04]  /*0190*/  IMAD.WIDE R8, R17, 0x4, R8 ;  /* 0x0000000411087825 */ /* 0x002fc800078e0208 */
[----:B-----5:R-:W-:Y:S01]  /*01a0*/  IMAD.WIDE R12, R15, 0x4, R12 ;  /* 0x000000040f0c7825 */ /* 0x020fe200078e020c */
[----:B---3--:R-:W-:Y:S05]  /*01b0*/  REDG.E.ADD.F32.FTZ.RN.STRONG.GPU desc[UR4][R8.64], R11 ;  /* 0x0000000b080079a6 */ /* 0x008fea000c12f304 */
[----:B------:R-:W3:Y:S01]  /*01c0*/  LDG.E R13, desc[UR4][R12.64] ;  /* 0x000000040c0d7981 */ /* 0x000ee2000c1e1900 */
[----:B0-----:R-:W-:-:S04]  /*01d0*/  IMAD.WIDE R4, R17, 0x4, R6 ;  /* 0x0000000411047825 */ /* 0x001fc800078e0206 */
[----:B------:R-:W-:Y:S02]  /*01e0*/  HFMA2 R7, -RZ, RZ, 0, 5.9604644775390625e-08 ;  /* 0x00000001ff077431 */ /* 0x000fe400000001ff */
[----:B--2---:R-:W-:-:S05]  /*01f0*/  IMAD.WIDE R2, R17, 0x4, R2 ;  /* 0x0000000411027825 */ /* 0x004fca00078e0202 */
[----:B---3--:R-:W-:Y:S04]  /*0200*/  REDG.E.ADD.F32.FTZ.RN.STRONG.GPU desc[UR4][R2.64], R13 ;  /* 0x0000000d020079a6 */ /* 0x008fe8000c12f304 */
[----:B------:R-:W-:Y:S01]  /*0210*/  REDG.E.ADD.STRONG.GPU desc[UR4][R4.64], R7 ;  /* 0x000000070400798e */ /* 0x000fe2000c12e104 */
[----:B------:R-:W-:Y:S05]  /*0220*/  EXIT ;  /* 0x000000000000794d */ /* 0x000fea0003800000 */
.L_x_18:
        /* <DEDUP_REMOVED lines=13> */
.L_x_30:


//--------------------- .text._Z5clearPfS_S_Pii   --------------------------
	.section	.text._Z5clearPfS_S_Pii,"ax",@progbits
	.align	128
        .global         _Z5clearPfS_S_Pii
        .type           _Z5clearPfS_S_Pii,@function
        .size           _Z5clearPfS_S_Pii,(.L_x_31 - _Z5clearPfS_S_Pii)
        .other          _Z5clearPfS_S_Pii,@"STO_CUDA_ENTRY STV_DEFAULT"
_Z5clearPfS_S_Pii:
.text._Z5clearPfS_S_Pii:
[----:B------:R-:W-:Y:S01]  /*0000*/  LDC R1, c[0x0][0x37c] ;  /* 0x0000df00ff017b82 */ /* 0x000fe20000000800 */
[----:B------:R-:W0:Y:S01]  /*0010*/  S2R R11, SR_TID.X ;  /* 0x00000000000b7919 */ /* 0x000e220000002100 */
[----:B------:R-:W0:Y:S02]  /*0020*/  LDCU UR4, c[0x0][0x3a0] ;  /* 0x00007400ff0477ac */ /* 0x000e240008000800 */
[----:B0-----:R-:W-:-:S13]  /*0030*/  ISETP.GE.AND P0, PT, R11, UR4, PT ;  /* 0x000000040b007c0c */ /* 0x001fda000bf06270 */
[----:B------:R-:W-:Y:S05]  /*0040*/  @P0 EXIT ;  /* 0x000000000000094d */ /* 0x000fea0003800000 */
[----:B------:R-:W0:Y:S01]  /*0050*/  LDC.64 R2, c[0x0][0x380] ;  /* 0x0000e000ff027b82 */ /* 0x000e220000000a00 */
[----:B------:R-:W1:Y:S07]  /*0060*/  LDCU.64 UR4, c[0x0][0x358] ;  /* 0x00006b00ff0477ac */ /* 0x000e6e0008000a00 */
[----:B------:R-:W2:Y:S08]  /*0070*/  LDC.64 R4, c[0x0][0x388] ;  /* 0x0000e200ff047b82 */ /* 0x000eb00000000a00 */
[----:B------:R-:W3:Y:S08]  /*0080*/  LDC.64 R6, c[0x0][0x390] ;  /* 0x0000e400ff067b82 */ /* 0x000ef00000000a00 */
[----:B------:R-:W4:Y:S01]  /*0090*/  LDC.64 R8, c[0x0][0x398] ;  /* 0x0000e600ff087b82 */ /* 0x000f220000000a00 */
[----:B0-----:R-:W-:-:S05]  /*00a0*/  IMAD.WIDE.U32 R2, R11, 0x4, R2 ;  /* 0x000000040b027825 */ /* 0x001fca00078e0002 */
[----:B-1----:R-:W-:Y:S01]  /*00b0*/  STG.E desc[UR4][R2.64], RZ ;  /* 0x000000ff02007986 */ /* 0x002fe2000c101904 */
[----:B--2---:R-:W-:-:S05]  /*00c0*/  IMAD.WIDE.U32 R4, R11, 0x4, R4 ;  /* 0x000000040b047825 */ /* 0x004fca00078e0004 */
[----:B------:R-:W-:Y:S01]  /*00d0*/  STG.E desc[UR4][R4.64], RZ ;  /* 0x000000ff04007986 */ /* 0x000fe2000c101904 */
[----:B---3--:R-:W-:-:S05]  /*00e0*/  IMAD.WIDE.U32 R6, R11, 0x4, R6 ;  /* 0x000000040b067825 */ /* 0x008fca00078e0006 */
[----:B------:R-:W-:Y:S01]  /*00f0*/  STG.E desc[UR4][R6.64], RZ ;  /* 0x000000ff06007986 */ /* 0x000fe2000c101904 */
[----:B----4-:R-:W-:-:S05]  /*0100*/  IMAD.WIDE.U32 R8, R11, 0x4, R8 ;  /* 0x000000040b087825 */ /* 0x010fca00078e0008 */
[----:B------:R-:W-:Y:S01]  /*0110*/  STG.E desc[UR4][R8.64], RZ ;  /* 0x000000ff08007986 */ /* 0x000fe2000c101904 */
[----:B------:R-:W-:Y:S05]  /*0120*/  EXIT ;  /* 0x000000000000794d */ /* 0x000fea0003800000 */
.L_x_19:
        /* <DEDUP_REMOVED lines=13> */
.L_x_31:


//--------------------- .text._Z7regroupPiPfii    --------------------------
	.section	.text._Z7regroupPiPfii,"ax",@progbits
	.align	128
        .global         _Z7regroupPiPfii
        .type           _Z7regroupPiPfii,@function
        .size           _Z7regroupPiPfii,(.L_x_32 - _Z7regroupPiPfii)
        .other          _Z7regroupPiPfii,@"STO_CUDA_ENTRY STV_DEFAULT"
_Z7regroupPiPfii:
.text._Z7regroupPiPfii:
        /* <DEDUP_REMOVED lines=8> */
[----:B------:R-:W0:Y:S01]  /*0080*/  LDCU UR5, c[0x0][0x394] ;  /* 0x00007280ff0577ac */ /* 0x000e220008000800 */
[----:B------:R-:W-:Y:S01]  /*0090*/  IMAD.MOV.U32 R6, RZ, RZ, RZ ;  /* 0x000000ffff067224 */ /* 0x000fe200078e00ff */
[----:B------:R-:W1:Y:S01]  /*00a0*/  LDCU.64 UR8, c[0x0][0x358] ;  /* 0x00006b00ff0877ac */ /* 0x000e620008000a00 */
[----:B0-----:R-:W-:-:S09]  /*00b0*/  UISETP.GE.AND UP0, UPT, UR5, 0x2, UPT ;  /* 0x000000020500788c */ /* 0x001fd2000bf06270 */
[----:B-1----:R-:W-:Y:S05]  /*00c0*/  BRA.U !UP0, `(.L_x_20) ;  /* 0x0000000908787547 */ /* 0x002fea000b800000 */
[----:B------:R-:W0:Y:S01]  /*00d0*/  LDC.64 R2, c[0x0][0x388] ;  /* 0x0000e200ff027b82 */ /* 0x000e220000000a00 */
[----:B------:R-:W-:-:S04]  /*00e0*/  IMAD R5, R0, UR5, RZ ;  /* 0x0000000500057c24 */ /* 0x000fc8000f8e02ff */
[----:B0-----:R-:W-:-:S05]  /*00f0*/  IMAD.WIDE R2, R5, 0x4, R2 ;  /* 0x0000000405027825 */ /* 0x001fca00078e0202 */
[----:B------:R0:W5:Y:S01]  /*0100*/  LDG.E R7, desc[UR8][R2.64] ;  /* 0x0000000802077981 */ /* 0x000162000c1e1900 */
[----:B------:R-:W-:Y:S01]  /*0110*/  UIADD3 UR4, UPT, UPT, UR5, -0x1, URZ ;  /* 0xffffffff05047890 */ /* 0x000fe2000fffe0ff */
[----:B------:R-:W-:Y:S01]  /*0120*/  IMAD.MOV.U32 R6, RZ, RZ, RZ ;  /* 0x000000ffff067224 */ /* 0x000fe200078e00ff */
[----:B------:R-:W-:Y:S01]  /*0130*/  UIADD3 UR5, UPT, UPT, UR5, -0x2, URZ ;  /* 0xfffffffe05057890 */ /* 0x000fe2000fffe0ff */
[----:B------:R-:W-:Y:S01]  /*0140*/  IMAD.MOV.U32 R5, RZ, RZ, 0x1 ;  /* 0x00000001ff057424 */ /* 0x000fe200078e00ff */
[----:B------:R-:W-:Y:S02]  /*0150*/  ULOP3.LUT UR6, UR4, 0xf, URZ, 0xc0, !UPT ;  /* 0x0000000f04067892 */ /* 0x000fe4000f8ec0ff */
[----:B------:R-:W-:-:S09]  /*0160*/  UISETP.GE.U32.AND UP0, UPT, UR5, 0xf, UPT ;  /* 0x0000000f0500788c */ /* 0x000fd2000bf06070 */
[----:B0-----:R-:W-:Y:S05]  /*0170*/  BRA.U !UP0, `(.L_x_21) ;  /* 0x0000000508247547 */ /* 0x001fea000b800000 */
[----:B------:R-:W-:Y:S01]  /*0180*/  IMAD.MOV.U32 R8, RZ, RZ, RZ ;  /* 0x000000ffff087224 */ /* 0x000fe200078e00ff */
[----:B------:R-:W-:Y:S01]  /*0190*/  ULOP3.LUT UR5, UR4, 0xfffffff0, URZ, 0xc0, !UPT ;  /* 0xfffffff004057892 */ /* 0x000fe2000f8ec0ff */
[----:B------:R-:W-:-:S11]  /*01a0*/  IMAD.MOV.U32 R6, RZ, RZ, RZ ;  /* 0x000000ffff067224 */ /* 0x000fd600078e00ff */
.L_x_22:
[----:B------:R-:W-:-:S04]  /*01b0*/  VIADD R17, R8, 0x1 ;  /* 0x0000000108117836 */ /* 0x000fc80000000000 */
[----:B------:R-:W-:-:S05]  /*01c0*/  IMAD.WIDE R4, R17, 0x4, R2 ;  /* 0x0000000411047825 */ /* 0x000fca00078e0202 */
[----:B------:R-:W2:Y:S04]  /*01d0*/  LDG.E R22, desc[UR8][R4.64] ;  /* 0x0000000804167981 */ /* 0x000ea8000c1e1900 */
[----:B------:R-:W3:Y:S04]  /*01e0*/  LDG.E R24, desc[UR8][R4.64+0x4] ;  /* 0x0000040804187981 */ /* 0x000ee8000c1e1900 */
[----:B------:R-:W4:Y:S04]  /*01f0*/  LDG.E R26, desc[UR8][R4.64+0x8] ;  /* 0x00000808041a7981 */ /* 0x000f28000c1e1900 */
        /* <DEDUP_REMOVED lines=12> */
[----:B------:R-:W4:Y:S01]  /*02c0*/  LDG.E R20, desc[UR8][R4.64+0x3c] ;  /* 0x00003c0804147981 */ /* 0x000f22000c1e1900 */
[----:B--2--5:R-:W-:-:S04]  /*02d0*/  FSETP.GEU.AND P2, PT, R22, R7, PT ;  /* 0x000000071600720b */ /* 0x024fc80003f4e000 */
[----:B------:R-:W-:Y:S02]  /*02e0*/  FSEL R7, R22, R7, !P2 ;  /* 0x0000000716077208 */ /* 0x000fe40005000000 */
[----:B------:R-:W-:Y:S02]  /*02f0*/  SEL R17, R17, R6, !P2 ;  /* 0x0000000611117207 */ /* 0x000fe40005000000 */
[----:B---3--:R-:W-:-:S04]  /*0300*/  FSETP.GEU.AND P3, PT, R24, R7, PT ;  /* 0x000000071800720b */ /* 0x008fc80003f6e000 */
[----:B------:R-:W-:-:S04]  /*0310*/  FSEL R7, R24, R7, !P3 ;  /* 0x0000000718077208 */ /* 0x000fc80005800000 */
[----:B----4-:R-:W-:-:S04]  /*0320*/  FSETP.GEU.AND P1, PT, R26, R7, PT ;  /* 0x000000071a00720b */ /* 0x010fc80003f2e000 */
[----:B------:R-:W-:Y:S01]  /*0330*/  FSEL R7, R26, R7, !P1 ;  /* 0x000000071a077208 */ /* 0x000fe20004800000 */
[----:B------:R-:W-:-:S03]  /*0340*/  @!P3 VIADD R17, R8, 0x2 ;  /* 0x000000020811b836 */ /* 0x000fc60000000000 */
[----:B------:R-:W-:-:S04]  /*0350*/  FSETP.GEU.AND P6, PT, R28, R7, PT ;  /* 0x000000071c00720b */ /* 0x000fc80003fce000 */
        /* <DEDUP_REMOVED lines=37> */
[C---:B------:R-:W-:Y:S02]  /*05b0*/  @!P1 VIADD R17, R8.reuse, 0xf ;  /* 0x0000000f08119836 */ /* 0x040fe40000000000 */
[----:B------:R-:W-:-:S05]  /*05c0*/  VIADD R8, R8, 0x10 ;  /* 0x0000001008087836 */ /* 0x000fca0000000000 */
[C---:B------:R-:W-:Y:S02]  /*05d0*/  ISETP.NE.AND P1, PT, R8.reuse, UR5, PT ;  /* 0x0000000508007c0c */ /* 0x040fe4000bf25270 */
[----:B------:R-:W-:-:S11]  /*05e0*/  SEL R6, R8, R17, !P0 ;  /* 0x0000001108067207 */ /* 0x000fd60004000000 */
[----:B------:R-:W-:Y:S05]  /*05f0*/  @P1 BRA `(.L_x_22) ;  /* 0xfffffff800ec1947 */ /* 0x000fea000383ffff */
[----:B------:R-:W-:-:S07]  /*0600*/  VIADD R5, R8, 0x1 ;  /* 0x0000000108057836 */ /* 0x000fce0000000000 */
.L_x_21:
[----:B------:R-:W-:-:S09]  /*0610*/  UISETP.NE.AND UP0, UPT, UR6, URZ, UPT ;  /* 0x000000ff0600728c */ /* 0x000fd2000bf05270 */
[----:B------:R-:W-:Y:S05]  /*0620*/  BRA.U !UP0, `(.L_x_20) ;  /* 0x0000000508207547 */ /* 0x000fea000b800000 */
[----:B------:R-:W-:Y:S02]  /*0630*/  UISETP.GE.U32.AND UP0, UPT, UR6, 0x8, UPT ;  /* 0x000000080600788c */ /* 0x000fe4000bf06070 */
[----:B------:R-:W-:-:S04]  /*0640*/  ULOP3.LUT UR5, UR4, 0x7, URZ, 0xc0, !UPT ;  /* 0x0000000704057892 */ /* 0x000fc8000f8ec0ff */
[----:B------:R-:W-:-:S03]  /*0650*/  UISETP.NE.AND UP1, UPT, UR5, URZ, UPT ;  /* 0x000000ff0500728c */ /* 0x000fc6000bf25270 */
[----:B------:R-:W-:Y:S08]  /*0660*/  BRA.U !UP0, `(.L_x_23) ;  /* 0x0000000108887547 */ /* 0x000ff0000b800000 */
        /* <DEDUP_REMOVED lines=31> */
[----:B------:R-:W-:-:S08]  /*0860*/  @!P2 VIADD R6, R5, 0x6 ;  /* 0x000000060506a836 */ /* 0x000fd00000000000 */
[C---:B------:R-:W-:Y:S02]  /*0870*/  @!P3 VIADD R6, R5.reuse, 0x7 ;  /* 0x000000070506b836 */ /* 0x040fe40000000000 */
[----:B------:R-:W-:-:S07]  /*0880*/  VIADD R5, R5, 0x8 ;  /* 0x0000000805057836 */ /* 0x000fce0000000000 */
.L_x_23:
        /* <DEDUP_REMOVED lines=20> */
[----:B------:R-:W-:-:S08]  /*09d0*/  @!P2 VIADD R6, R5, 0x2 ;  /* 0x000000020506a836 */ /* 0x000fd00000000000 */
[C---:B------:R-:W-:Y:S02]  /*09e0*/  @!P3 VIADD R6, R5.reuse, 0x3 ;  /* 0x000000030506b836 */ /* 0x040fe40000000000 */
[----:B------:R-:W-:-:S07]  /*09f0*/  VIADD R5, R5, 0x4 ;  /* 0x0000000405057836 */ /* 0x000fce0000000000 */
.L_x_24:
[----:B------:R-:W-:Y:S05]  /*0a00*/  BRA.U !UP1, `(.L_x_20) ;  /* 0x0000000109287547 */ /* 0x000fea000b800000 */
[----:B------:R-:W-:-:S12]  /*0a10*/  UIADD3 UR4, UPT, UPT, -UR4, URZ, URZ ;  /* 0x000000ff04047290 */ /* 0x000fd8000fffe1ff */
.L_x_25:
[----:B------:R-:W-:-:S06]  /*0a20*/  IMAD.WIDE R8, R5, 0x4, R2 ;  /* 0x0000000405087825 */ /* 0x000fcc00078e0202 */
[----:B------:R-:W2:Y:S01]  /*0a30*/  LDG.E R8, desc[UR8][R8.64] ;  /* 0x0000000808087981 */ /* 0x000ea2000c1e1900 */
[----:B------:R-:W-:-:S04]  /*0a40*/  UIADD3 UR4, UPT, UPT, UR4, 0x1, URZ ;  /* 0x0000000104047890 */ /* 0x000fc8000fffe0ff */
[----:B------:R-:W-:Y:S01]  /*0a50*/  UISETP.NE.AND UP0, UPT, UR4, URZ, UPT ;  /* 0x000000ff0400728c */ /* 0x000fe2000bf05270 */
[----:B--2--5:R-:W-:-:S04]  /*0a60*/  FSETP.GEU.AND P0, PT, R8, R7, PT ;  /* 0x000000070800720b */ /* 0x024fc80003f0e000 */
[C---:B------:R-:W-:Y:S01]  /*0a70*/  SEL R6, R5.reuse, R6, !P0 ;  /* 0x0000000605067207 */ /* 0x040fe20004000000 */
[----:B------:R-:W-:Y:S01]  /*0a80*/  VIADD R5, R5, 0x1 ;  /* 0x0000000105057836 */ /* 0x000fe20000000000 */
[----:B------:R-:W-:Y:S02]  /*0a90*/  FSEL R7, R8, R7, !P0 ;  /* 0x0000000708077208 */ /* 0x000fe40004000000 */
[----:B------:R-:W-:Y:S05]  /*0aa0*/  BRA.U UP0, `(.L_x_25) ;  /* 0xfffffffd00dc7547 */ /* 0x000fea000b83ffff */
.L_x_20:
[----:B------:R-:W0:Y:S02]  /*0ab0*/  LDC.64 R2, c[0x0][0x380] ;  /* 0x0000e000ff027b82 */ /* 0x000e240000000a00 */
[----:B0-----:R-:W-:-:S05]  /*0ac0*/  IMAD.WIDE R2, R0, 0x4, R2 ;  /* 0x0000000400027825 */ /* 0x001fca00078e0202 */
[----:B------:R-:W-:Y:S01]  /*0ad0*/  STG.E desc[UR8][R2.64], R6 ;  /* 0x0000000602007986 */ /* 0x000fe2000c101908 */
[----:B------:R-:W-:Y:S05]  /*0ae0*/  EXIT ;  /* 0x000000000000794d */ /* 0x000fea0003800000 */
.L_x_26:
        /* <DEDUP_REMOVED lines=9> */
.L_x_32:


//--------------------- .text._Z7get_dstPfS_S_S_S_S_S_ii --------------------------
	.section	.text._Z7get_dstPfS_S_S_S_S_S_ii,"ax",@progbits
	.align	128
        .global         _Z7get_dstPfS_S_S_S_S_S_ii
        .type           _Z7get_dstPfS_S_S_S_S_S_ii,@function
        .size           _Z7get_dstPfS_S_S_S_S_S_ii,(.L_x_33 - _Z7get_dstPfS_S_S_S_S_S_ii)
        .other          _Z7get_dstPfS_S_S_S_S_S_ii,@"STO_CUDA_ENTRY STV_DEFAULT"
_Z7get_dstPfS_S_S_S_S_S_ii:
.text._Z7get_dstPfS_S_S_S_S_S_ii:
[----:B------:R-:W-:Y:S01]  /*0000*/  LDC R1, c[0x0][0x37c] ;  /* 0x0000df00ff017b82 */ /* 0x000fe20000000800 */
[----:B------:R-:W0:Y:S07]  /*0010*/  S2R R2, SR_TID.X ;  /* 0x0000000000027919 */ /* 0x000e2e0000002100 */
[----:B------:R-:W0:Y:S01]  /*0020*/  S2UR UR4, SR_CTAID.X ;  /* 0x00000000000479c3 */ /* 0x000e220000002500 */
[----:B------:R-:W1:Y:S01]  /*0030*/  LDCU.64 UR6, c[0x0][0x3b8] ;  /* 0x00007700ff0677ac */ /* 0x000e620008000a00 */
[----:B------:R-:W1:Y:S06]  /*0040*/  S2R R0, SR_TID.Y ;  /* 0x0000000000007919 */ /* 0x000e6c0000002200 */
[----:B------:R-:W0:Y:S02]  /*0050*/  LDC R5, c[0x0][0x360] ;  /* 0x0000d800ff057b82 */ /* 0x000e240000000800 */
[----:B0-----:R-:W-:Y:S01]  /*0060*/  IMAD R5, R5, UR4, R2 ;  /* 0x0000000405057c24 */ /* 0x001fe2000f8e0202 */
[----:B-1----:R-:W-:-:S04]  /*0070*/  ISETP.GE.AND P0, PT, R0, UR7, PT ;  /* 0x0000000700007c0c */ /* 0x002fc8000bf06270 */
[----:B------:R-:W-:-:S13]  /*0080*/  ISETP.GE.OR P0, PT, R5, UR6, P0 ;  /* 0x0000000605007c0c */ /* 0x000fda0008706670 */
[----:B------:R-:W-:Y:S05]  /*0090*/  @P0 EXIT ;  /* 0x000000000000094d */ /* 0x000fea0003800000 */
[----:B------:R-:W0:Y:S01]  /*00a0*/  LDC.64 R12, c[0x0][0x390] ;  /* 0x0000e400ff0c7b82 */ /* 0x000e220000000a00 */
[----:B------:R-:W1:Y:S07]  /*00b0*/  LDCU.64 UR4, c[0x0][0x358] ;  /* 0x00006b00ff0477ac */ /* 0x000e6e0008000a00 */
[----:B------:R-:W2:Y:S08]  /*00c0*/  LDC.64 R14, c[0x0][0x3a8] ;  /* 0x0000ea00ff0e7b82 */ /* 0x000eb00000000a00 */
[----:B------:R-:W3:Y:S08]  /*00d0*/  LDC.64 R8, c[0x0][0x388] ;  /* 0x0000e200ff087b82 */ /* 0x000ef00000000a00 */
[----:B------:R-:W4:Y:S01]  /*00e0*/  LDC.64 R10, c[0x0][0x3a0] ;  /* 0x0000e800ff0a7b82 */ /* 0x000f220000000a00 */
[----:B0-----:R-:W-:-:S06]  /*00f0*/  IMAD.WIDE R12, R5, 0x4, R12 ;  /* 0x00000004050c7825 */ /* 0x001fcc00078e020c */
[----:B-1----:R-:W5:Y:S01]  /*0100*/  LDG.E R12, desc[UR4][R12.64] ;  /* 0x000000040c0c7981 */ /* 0x002f62000c1e1900 */
[----:B------:R-:W0:Y:S01]  /*0110*/  LDC.64 R6, c[0x0][0x398] ;  /* 0x0000e600ff067b82 */ /* 0x000e220000000a00 */
[----:B--2---:R-:W-:-:S06]  /*0120*/  IMAD.WIDE.U32 R14, R0, 0x4, R14 ;  /* 0x00000004000e7825 */ /* 0x004fcc00078e000e */
[----:B------:R-:W5:Y:S01]  /*0130*/  LDG.E R15, desc[UR4][R14.64] ;  /* 0x000000040e0f7981 */ /* 0x000f62000c1e1900 */
[----:B------:R-:W1:Y:S01]  /*0140*/  LDC.64 R2, c[0x0][0x3b0] ;  /* 0x0000ec00ff027b82 */ /* 0x000e620000000a00 */
[----:B---3--:R-:W-:-:S06]  /*0150*/  IMAD.WIDE R8, R5, 0x4, R8 ;  /* 0x0000000405087825 */ /* 0x008fcc00078e0208 */
[----:B------:R-:W2:Y:S01]  /*0160*/  LDG.E R8, desc[UR4][R8.64] ;  /* 0x0000000408087981 */ /* 0x000ea2000c1e1900 */
[----:B----4-:R-:W-:-:S06]  /*0170*/  IMAD.WIDE.U32 R10, R0, 0x4, R10 ;  /* 0x00000004000a7825 */ /* 0x010fcc00078e000a */
[----:B------:R-:W2:Y:S01]  /*0180*/  LDG.E R11, desc[UR4][R10.64] ;  /* 0x000000040a0b7981 */ /* 0x000ea2000c1e1900 */
[----:B0-----:R-:W-:-:S06]  /*0190*/  IMAD.WIDE R6, R5, 0x4, R6 ;  /* 0x0000000405067825 */ /* 0x001fcc00078e0206 */
[----:B------:R-:W3:Y:S01]  /*01a0*/  LDG.E R6, desc[UR4][R6.64] ;  /* 0x0000000406067981 */ /* 0x000ee2000c1e1900 */
[----:B-1----:R-:W-:Y:S02]  /*01b0*/  IMAD.WIDE.U32 R16, R0, 0x4, R2 ;  /* 0x0000000400107825 */ /* 0x002fe400078e0002 */
[----:B------:R-:W0:Y:S04]  /*01c0*/  LDC.64 R2, c[0x0][0x380] ;  /* 0x0000e000ff027b82 */ /* 0x000e280000000a00 */
[----:B------:R-:W3:Y:S01]  /*01d0*/  LDG.E R17, desc[UR4][R16.64] ;  /* 0x0000000410117981 */ /* 0x000ee2000c1e1900 */
[----:B------:R-:W-:-:S04]  /*01e0*/  IMAD R5, R5, UR7, R0 ;  /* 0x0000000705057c24 */ /* 0x000fc8000f8e0200 */
[----:B0-----:R-:W-:-:S04]  /*01f0*/  IMAD.WIDE R2, R5, 0x4, R2 ;  /* 0x0000000405027825 */ /* 0x001fc800078e0202 */
[----:B-----5:R-:W-:-:S04]  /*0200*/  FADD R18, R12, -R15 ;  /* 0x8000000f0c127221 */ /* 0x020fc80000000000 */
[----:B------:R-:W-:Y:S01]  /*0210*/  FMUL R13, R18, R18 ;  /* 0x00000012120d7220 */ /* 0x000fe20000400000 */
[----:B--2---:R-:W-:-:S04]  /*0220*/  FADD R4, R8, -R11 ;  /* 0x8000000b08047221 */ /* 0x004fc80000000000 */
[----:B------:R-:W-:Y:S01]  /*0230*/  FFMA R13, R4, R4, R13 ;  /* 0x00000004040d7223 */ /* 0x000fe2000000000d */
[----:B---3--:R-:W-:-:S04]  /*0240*/  FADD R0, R6, -R17 ;  /* 0x8000001106007221 */ /* 0x008fc80000000000 */
[----:B------:R-:W-:-:S05]  /*0250*/  FFMA R13, R0, R0, R13 ;  /* 0x00000000000d7223 */ /* 0x000fca000000000d */
[----:B------:R-:W-:Y:S01]  /*0260*/  STG.E desc[UR4][R2.64], R13 ;  /* 0x0000000d02007986 */ /* 0x000fe2000c101904 */
[----:B------:R-:W-:Y:S05]  /*0270*/  EXIT ;  /* 0x000000000000794d */ /* 0x000fea0003800000 */
.L_x_27:
        /* <DEDUP_REMOVED lines=16> */
.L_x_33:


//--------------------- .nv.shared.reserved.0     --------------------------
	.section	.nv.shared.reserved.0,"aw",@nobits
	.weak		__nv_reservedSMEM_offset_0_alias
	.size		__nv_reservedSMEM_offset_0_alias, 0, 64
	.other		__nv_reservedSMEM_offset_0_alias,@"STO_CUDA_RESERVED_SHARED STV_DEFAULT"
__nv_reservedSMEM_offset_0_alias:
	.zero		0
	.zero		64


//--------------------- .nv.constant0._Z14recenter_step2PfS_S_S_S_S_Pii --------------------------
	.section	.nv.constant0._Z14recenter_step2PfS_S_S_S_S_Pii,"a",@progbits
	.sectionflags	@""
	.align	4
.nv.constant0._Z14recenter_step2PfS_S_S_S_S_Pii:
	.zero		956


//--------------------- .nv.constant0._Z14recenter_step1PfS_S_PiS_S_S_S0_i --------------------------
	.section	.nv.constant0._Z14recenter_step1PfS_S_PiS_S_S_S0_i,"a",@progbits
	.sectionflags	@""
	.align	4
.nv.constant0._Z14recenter_step1PfS_S_PiS_S_S_S0_i:
	.zero		964


//--------------------- .nv.constant0._Z5clearPfS_S_Pii --------------------------
	.section	.nv.constant0._Z5clearPfS_S_Pii,"a",@progbits
	.sectionflags	@""
	.align	4
.nv.constant0._Z5clearPfS_S_Pii:
	.zero		932


//--------------------- .nv.constant0._Z7regroupPiPfii --------------------------
	.section	.nv.constant0._Z7regroupPiPfii,"a",@progbits
	.sectionflags	@""
	.align	4
.nv.constant0._Z7regroupPiPfii:
	.zero		920


//--------------------- .nv.constant0._Z7get_dstPfS_S_S_S_S_S_ii --------------------------
	.section	.nv.constant0._Z7get_dstPfS_S_S_S_S_S_ii,"a",@progbits
	.sectionflags	@""
	.align	4
.nv.constant0._Z7get_dstPfS_S_S_S_S_S_ii:
	.zero		960


//--------------------- SYMBOLS --------------------------

	.type		.nv.reservedSmem.offset0,@object
	.size		.nv.reservedSmem.offset0,0x4
